	.target	sm_90a

	.elftype	@"ET_EXEC"


//--------------------- .note.nv.tkinfo           --------------------------
	.section	.note.nv.tkinfo,"",@"SHT_NOTE"
	.sectionflags	@"SHF_NOTE_NV_TKINFO"
	.tkinfo
        /*0018*/ 	.word	0x00000002
        /*0030*/ 	.string	""
        /*0030*/ 	.string	"ptxas"
        /*0030*/ 	.string	"Cuda compilation tools, release 13.0, V13.0.88"
        /*0030*/ 	.string	"Build cuda_13.0.r13.0/compiler.36424714_0"
        /*0030*/ 	.string	"-v  -suppress-debug-info  -lineinfo  -arch sm_90a "



//--------------------- .note.nv.cuinfo           --------------------------
	.section	.note.nv.cuinfo,"",@"SHT_NOTE"
	.sectionflags	@"SHF_NOTE_NV_CUINFO"
        /*0018*/ 	.short	0x0002
        /*001a*/ 	.short	0x005a
        /*001c*/ 	.short	0x0082
	.zero		2


//--------------------- .nv.info                  --------------------------
	.section	.nv.info,"",@"SHT_CUDA_INFO"
	.align	4


	//----- nvinfo : EIATTR_REGCOUNT
	.align		4
        /*0000*/ 	.byte	0x04, 0x2f
        /*0002*/ 	.short	(.L_1 - .L_0)
	.align		4
.L_0:
        /*0004*/ 	.word	index@(gluon_wgmma)
        /*0008*/ 	.word	0x0000009a


	//----- nvinfo : EIATTR_FRAME_SIZE
	.align		4
.L_1:
        /*000c*/ 	.byte	0x04, 0x11
        /*000e*/ 	.short	(.L_3 - .L_2)
	.align		4
.L_2:
        /*0010*/ 	.word	index@(gluon_wgmma)
        /*0014*/ 	.word	0x00000000


	//----- nvinfo : EIATTR_MIN_STACK_SIZE
	.align		4
.L_3:
        /*0018*/ 	.byte	0x04, 0x12
        /*001a*/ 	.short	(.L_5 - .L_4)
	.align		4
.L_4:
        /*001c*/ 	.word	index@(gluon_wgmma)
        /*0020*/ 	.word	0x00000000
.L_5:


//--------------------- .nv.compat                --------------------------
	.section	.nv.compat,"",@"SHT_CUDA_COMPAT_INFO"
	.align	4
        /*0000*/ 	.byte	0x02, 0x09, 0x01, 0x00, 0x02, 0x02, 0x04, 0x00, 0x02, 0x05, 0x05, 0x00, 0x03, 0x07, 0x01, 0x01
        /*0010*/ 	.byte	0x02, 0x03, 0x03, 0x00, 0x02, 0x06, 0x01, 0x00, 0x04, 0x0b, 0x08, 0x00, 0x00, 0x00, 0x00, 0x00
        /*0020*/ 	.byte	0x00, 0x00, 0x00, 0x00


//--------------------- .nv.info.gluon_wgmma      --------------------------
	.section	.nv.info.gluon_wgmma,"",@"SHT_CUDA_INFO"
	.sectionflags	@""
	.align	4


	//----- nvinfo : EIATTR_CUDA_API_VERSION
	.align		4
        /*0000*/ 	.byte	0x04, 0x37
        /*0002*/ 	.short	(.L_7 - .L_6)
.L_6:
        /*0004*/ 	.word	0x00000082


	//----- nvinfo : EIATTR_KPARAM_INFO
	.align		4
.L_7:
        /*0008*/ 	.byte	0x04, 0x17
        /*000a*/ 	.short	(.L_9 - .L_8)
.L_8:
        /*000c*/ 	.word	0x00000000
        /*0010*/ 	.short	0x000a
        /*0012*/ 	.short	0x0048
        /*0014*/ 	.byte	0x00, 0xf4, 0x21, 0x00


	//----- nvinfo : EIATTR_KPARAM_INFO
	.align		4
.L_9:
        /*0018*/ 	.byte	0x04, 0x17
        /*001a*/ 	.short	(.L_11 - .L_10)
.L_10:
        /*001c*/ 	.word	0x00000000
        /*0020*/ 	.short	0x0009
        /*0022*/ 	.short	0x0040
        /*0024*/ 	.byte	0x00, 0xf4, 0x21, 0x00


	//----- nvinfo : EIATTR_KPARAM_INFO
	.align		4
.L_11:
        /*0028*/ 	.byte	0x04, 0x17
        /*002a*/ 	.short	(.L_13 - .L_12)
.L_12:
        /*002c*/ 	.word	0x00000000
        /*0030*/ 	.short	0x0008
        /*0032*/ 	.short	0x0038
        /*0034*/ 	.byte	0x00, 0xf0, 0x21, 0x00


	//----- nvinfo : EIATTR_KPARAM_INFO
	.align		4
.L_13:
        /*0038*/ 	.byte	0x04, 0x17
        /*003a*/ 	.short	(.L_15 - .L_14)
.L_14:
        /*003c*/ 	.word	0x00000000
        /*0040*/ 	.short	0x0007
        /*0042*/ 	.short	0x0030
        /*0044*/ 	.byte	0x00, 0xf0, 0x21, 0x00


	//----- nvinfo : EIATTR_KPARAM_INFO
	.align		4
.L_15:
        /*0048*/ 	.byte	0x04, 0x17
        /*004a*/ 	.short	(.L_17 - .L_16)
.L_16:
        /*004c*/ 	.word	0x00000000
        /*0050*/ 	.short	0x0006
        /*0052*/ 	.short	0x0028
        /*0054*/ 	.byte	0x00, 0xf0, 0x21, 0x00


	//----- nvinfo : EIATTR_KPARAM_INFO
	.align		4
.L_17:
        /*0058*/ 	.byte	0x04, 0x17
        /*005a*/ 	.short	(.L_19 - .L_18)
.L_18:
        /*005c*/ 	.word	0x00000000
        /*0060*/ 	.short	0x0005
        /*0062*/ 	.short	0x0020
        /*0064*/ 	.byte	0x00, 0xf0, 0x11, 0x00


	//----- nvinfo : EIATTR_KPARAM_INFO
	.align		4
.L_19:
        /*0068*/ 	.byte	0x04, 0x17
        /*006a*/ 	.short	(.L_21 - .L_20)
.L_20:
        /*006c*/ 	.word	0x00000000
        /*0070*/ 	.short	0x0004
        /*0072*/ 	.short	0x001c
        /*0074*/ 	.byte	0x00, 0xf0, 0x11, 0x00


	//----- nvinfo : EIATTR_KPARAM_INFO
	.align		4
.L_21:
        /*0078*/ 	.byte	0x04, 0x17
        /*007a*/ 	.short	(.L_23 - .L_22)
.L_22:
        /*007c*/ 	.word	0x00000000
        /*0080*/ 	.short	0x0003
        /*0082*/ 	.short	0x0018
        /*0084*/ 	.byte	0x00, 0xf0, 0x11, 0x00


	//----- nvinfo : EIATTR_KPARAM_INFO
	.align		4
.L_23:
        /*0088*/ 	.byte	0x04, 0x17
        /*008a*/ 	.short	(.L_25 - .L_24)
.L_24:
        /*008c*/ 	.word	0x00000000
        /*0090*/ 	.short	0x0002
        /*0092*/ 	.short	0x0010
        /*0094*/ 	.byte	0x00, 0xf4, 0x21, 0x00


	//----- nvinfo : EIATTR_KPARAM_INFO
	.align		4
.L_25:
        /*0098*/ 	.byte	0x04, 0x17
        /*009a*/ 	.short	(.L_27 - .L_26)
.L_26:
        /*009c*/ 	.word	0x00000000
        /*00a0*/ 	.short	0x0001
        /*00a2*/ 	.short	0x0008
        /*00a4*/ 	.byte	0x00, 0xf4, 0x21, 0x00


	//----- nvinfo : EIATTR_KPARAM_INFO
	.align		4
.L_27:
        /*00a8*/ 	.byte	0x04, 0x17
        /*00aa*/ 	.short	(.L_29 - .L_28)
.L_28:
        /*00ac*/ 	.word	0x00000000
        /*00b0*/ 	.short	0x0000
        /*00b2*/ 	.short	0x0000
        /*00b4*/ 	.byte	0x00, 0xf4, 0x21, 0x00


	//----- nvinfo : EIATTR_SPARSE_MMA_MASK
	.align		4
.L_29:
        /*00b8*/ 	.byte	0x03, 0x50
        /*00ba*/ 	.short	0x0000


	//----- nvinfo : EIATTR_MAXREG_COUNT
	.align		4
        /*00bc*/ 	.byte	0x03, 0x1b
        /*00be*/ 	.short	0x00ff


	//----- nvinfo : EIATTR_NUM_BARRIERS
	.align		4
        /*00c0*/ 	.byte	0x02, 0x4c
        /*00c2*/ 	.byte	0x01
	.zero		1


	//----- nvinfo : EIATTR_MERCURY_ISA_VERSION
	.align		4
        /*00c4*/ 	.byte	0x03, 0x5f
        /*00c6*/ 	.short	0x0101


	//----- nvinfo : EIATTR_INT_WARP_WIDE_INSTR_OFFSETS
	.align		4
        /*00c8*/ 	.byte	0x04, 0x31
        /*00ca*/ 	.short	(.L_31 - .L_30)


	//   ....[0]....
.L_30:
        /*00cc*/ 	.word	0x00001320


	//   ....[1]....
        /*00d0*/ 	.word	0x00001340


	//   ....[2]....
        /*00d4*/ 	.word	0x00001350


	//   ....[3]....
        /*00d8*/ 	.word	0x00001430


	//   ....[4]....
        /*00dc*/ 	.word	0x00001d60


	//   ....[5]....
        /*00e0*/ 	.word	0x00001d70


	//   ....[6]....
        /*00e4*/ 	.word	0x00001df0


	//   ....[7]....
        /*00e8*/ 	.word	0x00001e10


	//   ....[8]....
        /*00ec*/ 	.word	0x00002980


	//   ....[9]....
        /*00f0*/ 	.word	0x00002990


	//----- nvinfo : EIATTR_COOP_GROUP_MASK_REGIDS
	.align		4
.L_31:
        /*00f4*/ 	.byte	0x04, 0x29
        /*00f6*/ 	.short	(.L_33 - .L_32)


	//   ....[0]....
.L_32:
        /*00f8*/ 	.word	0xffffffff


	//   ....[1]....
        /*00fc*/ 	.word	0xffffffff


	//   ....[2]....
        /*0100*/ 	.word	0xffffffff


	//----- nvinfo : EIATTR_COOP_GROUP_INSTR_OFFSETS
	.align		4
.L_33:
        /*0104*/ 	.byte	0x04, 0x28
        /*0106*/ 	.short	(.L_35 - .L_34)


	//   ....[0]....
.L_34:
        /*0108*/ 	.word	0x00000160


	//   ....[1]....
        /*010c*/ 	.word	0x00000700


	//   ....[2]....
        /*0110*/ 	.word	0x00000cf0


	//----- nvinfo : EIATTR_MBARRIER_INSTR_OFFSETS
	.align		4
.L_35:
        /*0114*/ 	.byte	0x04, 0x39
        /*0116*/ 	.short	(.L_37 - .L_36)


	//   ....[0]....
.L_36:
        /*0118*/ 	.word	0x000014b0
        /*011c*/ 	.word	0x000000ff
        /*0120*/ 	.word	0x00048000
        /*0124*/ 	.short	0x0100
        /*0126*/ 	.byte	0x38
	.zero		1


	//   ....[1]....
        /*0128*/ 	.word	0x00001640
        /*012c*/ 	.word	0x000000ff
        /*0130*/ 	.word	0x00048008
        /*0134*/ 	.short	0x0100
        /*0136*/ 	.byte	0x38
	.zero		1


	//   ....[2]....
        /*0138*/ 	.word	0x000017d0
        /*013c*/ 	.word	0x000000ff
        /*0140*/ 	.word	0x00048010
        /*0144*/ 	.short	0x0100
        /*0146*/ 	.byte	0x38
	.zero		1


	//   ....[3]....
        /*0148*/ 	.word	0x00001f20
        /*014c*/ 	.word	0x000000ff
        /*0150*/ 	.word	0x00048000
        /*0154*/ 	.short	0x010a
        /*0156*/ 	.byte	0x17
	.zero		1


	//   ....[4]....
        /*0158*/ 	.word	0x00002400
        /*015c*/ 	.word	0x000000ff
        /*0160*/ 	.word	0x00048000
        /*0164*/ 	.short	0x0108
        /*0166*/ 	.byte	0x38
	.zero		1


	//   ....[5]....
        /*0168*/ 	.word	0x00002500
        /*016c*/ 	.word	0x000000ff
        /*0170*/ 	.word	0x00048008
        /*0174*/ 	.short	0x0108
        /*0176*/ 	.byte	0x38
	.zero		1


	//   ....[6]....
        /*0178*/ 	.word	0x000025f0
        /*017c*/ 	.word	0x000000ff
        /*0180*/ 	.word	0x00048010
        /*0184*/ 	.short	0x0108
        /*0186*/ 	.byte	0x38
	.zero		1


	//   ....[7]....
        /*0188*/ 	.word	0x00002a20
        /*018c*/ 	.word	0x000000ff
        /*0190*/ 	.word	0x00048000
        /*0194*/ 	.short	0x010a
        /*0196*/ 	.byte	0x17
	.zero		1


	//----- nvinfo : EIATTR_NUM_MBARRIERS
	.align		4
.L_37:
        /*0198*/ 	.byte	0x03, 0x38
        /*019a*/ 	.short	0x0003


	//----- nvinfo : EIATTR_EXIT_INSTR_OFFSETS
	.align		4
        /*019c*/ 	.byte	0x04, 0x1c
        /*019e*/ 	.short	(.L_39 - .L_38)


	//   ....[0]....
.L_38:
        /*01a0*/ 	.word	0x00002a10


	//----- nvinfo : EIATTR_REQNTID
	.align		4
.L_39:
        /*01a4*/ 	.byte	0x04, 0x10
        /*01a6*/ 	.short	(.L_41 - .L_40)
.L_40:
        /*01a8*/ 	.word	0x00000100
        /*01ac*/ 	.word	0x00000001
        /*01b0*/ 	.word	0x00000001


	//----- nvinfo : EIATTR_CRS_STACK_SIZE
	.align		4
.L_41:
        /*01b4*/ 	.byte	0x04, 0x1e
        /*01b6*/ 	.short	(.L_43 - .L_42)
.L_42:
        /*01b8*/ 	.word	0x00000000


	//----- nvinfo : EIATTR_CBANK_PARAM_SIZE
	.align		4
.L_43:
        /*01bc*/ 	.byte	0x03, 0x19
        /*01be*/ 	.short	0x0050


	//----- nvinfo : EIATTR_PARAM_CBANK
	.align		4
        /*01c0*/ 	.byte	0x04, 0x0a
        /*01c2*/ 	.short	(.L_45 - .L_44)
	.align		4
.L_44:
        /*01c4*/ 	.word	index@(.nv.constant0.gluon_wgmma)
        /*01c8*/ 	.short	0x0210
        /*01ca*/ 	.short	0x0050


	//----- nvinfo : EIATTR_SW_WAR
	.align		4
.L_45:
        /*01cc*/ 	.byte	0x04, 0x36
        /*01ce*/ 	.short	(.L_47 - .L_46)
.L_46:
        /*01d0*/ 	.word	0x00000008
.L_47:


//--------------------- .nv.callgraph             --------------------------
	.section	.nv.callgraph,"",@"SHT_CUDA_CALLGRAPH"
	.align	4
	.sectionentsize	8
	.align		4
        /*0000*/ 	.word	0x00000000
	.align		4
        /*0004*/ 	.word	0xffffffff
	.align		4
        /*0008*/ 	.word	0x00000000
	.align		4
        /*000c*/ 	.word	0xfffffffe
	.align		4
        /*0010*/ 	.word	0x00000000
	.align		4
        /*0014*/ 	.word	0xfffffffd
	.align		4
        /*0018*/ 	.word	0x00000000
	.align		4
        /*001c*/ 	.word	0xfffffffc


//--------------------- .text.gluon_wgmma         --------------------------
	.section	.text.gluon_wgmma,"ax",@progbits
	.align	128
        .global         gluon_wgmma
        .type           gluon_wgmma,@function
        .size           gluon_wgmma,(.L_x_52 - gluon_wgmma)
        .other          gluon_wgmma,@"STO_CUDA_ENTRY STV_DEFAULT"
gluon_wgmma:
.text.gluon_wgmma:
[----:B------:R-:W-:Y:S01]  /*0000*/  LDC R1, c[0x0][0x28] ;  /* 0x00000a00ff017b82 */ /* 0x000fe20000000800 */
[----:B------:R-:W1:Y:S07]  /*0010*/  S2R R0, SR_TID.X ;  /* 0x0000000000007919 */ /* 0x000e6e0000002100 */
[----:B------:R-:W2:Y:S01]  /*0020*/  S2UR UR4, SR_CgaCtaId ;  /* 0x00000000000479c3 */ /* 0x000ea20000008800 */
[----:B------:R-:W-:Y:S01]  /*0030*/  UMOV UR56, 0x400 ;  /* 0x0000040000387882 */ /* 0x000fe20000000000 */
[----:B------:R-:W-:Y:S01]  /*0040*/  ULDC UR6, c[0x0][0xc] ;  /* 0x0000030000067ab9 */ /* 0x000fe20000000800 */
[----:B------:R-:W-:Y:S01]  /*0050*/  ULDC.64 UR48, c[0x0][0x250] ;  /* 0x0000940000307ab9 */ /* 0x000fe20000000a00 */
[----:B------:R-:W-:Y:S01]  /*0060*/  UMOV UR55, URZ ;  /* 0x0000003f00377c82 */ /* 0x000fe20008000000 */
[----:B------:R-:W-:Y:S03]  /*0070*/  BSSY B0, `(.L_x_0) ;  /* 0x000001e000007945 */ /* 0x000fe60003800000 */
[----:B------:R-:W3:Y:S08]  /*0080*/  LDC R4, c[0x0][0x228] ;  /* 0x00008a00ff047b82 */ /* 0x000ef00000000800 */
[----:B------:R-:W4:Y:S08]  /*0090*/  LDC R13, c[0x0][0x230] ;  /* 0x00008c00ff0d7b82 */ /* 0x000f300000000800 */
[----:B------:R-:W-:Y:S01]  /*00a0*/  S2UR UR50, SR_CTAID.Y ;  /* 0x00000000003279c3 */ /* 0x000fe20000002600 */
[----:B--2---:R-:W-:-:S03]  /*00b0*/  ULEA UR56, UR4, UR56, 0x18 ;  /* 0x0000003804387291 */ /* 0x004fc6000f8ec03f */
[----:B------:R-:W-:Y:S01]  /*00c0*/  ULDC UR4, c[0x0][0x10] ;  /* 0x0000040000047ab9 */ /* 0x000fe20000000800 */
[----:B-1----:R-:W-:-:S03]  /*00d0*/  LOP3.LUT R6, R0, 0xff, RZ, 0xc0, !PT ;  /* 0x000000ff00067812 */ /* 0x002fc600078ec0ff */
[----:B------:R-:W1:Y:S01]  /*00e0*/  S2UR UR5, SR_CTAID.Z ;  /* 0x00000000000579c3 */ /* 0x000e620000002700 */
[----:B---3--:R-:W-:Y:S01]  /*00f0*/  VIADD R4, R4, 0xffffffff ;  /* 0xffffffff04047836 */ /* 0x008fe20000000000 */
[C---:B------:R-:W-:Y:S02]  /*0100*/  ISETP.GE.U32.AND P0, PT, R6.reuse, 0x20, PT ;  /* 0x000000200600780c */ /* 0x040fe40003f06070 */
[C---:B------:R-:W-:Y:S02]  /*0110*/  ISETP.NE.U32.AND P2, PT, R6.reuse, RZ, PT ;  /* 0x000000ff0600720c */ /* 0x040fe40003f45070 */
[----:B------:R-:W-:Y:S02]  /*0120*/  LEA R12, R6, UR56, 0x2 ;  /* 0x00000038060c7c11 */ /* 0x000fe4000f8e10ff */
[----:B------:R-:W2:Y:S01]  /*0130*/  S2UR UR51, SR_CTAID.X ;  /* 0x00000000003379c3 */ /* 0x000ea20000002500 */
[----:B----4-:R-:W-:-:S06]  /*0140*/  VIADD R9, R13, 0xffffffff ;  /* 0xffffffff0d097836 */ /* 0x010fcc0000000000 */
[----:B------:R3:W-:Y:S01]  /*0150*/  @!P0 STS [R12], RZ ;  /* 0x000000ff0c008388 */ /* 0x0007e20000000800 */
[----:B------:R-:W-:-:S03]  /*0160*/  NOP ;  /* 0x0000000000007918 */ /* 0x000fc60000000000 */
[----:B------:R3:W-:Y:S01]  /*0170*/  @!P2 STS [UR56+0x24], R4 ;  /* 0x00002404ff00a988 */ /* 0x0007e20008000838 */
[----:B-1----:R-:W-:-:S03]  /*0180*/  UIMAD UR4, UR5, UR4, UR50 ;  /* 0x00000004050472a4 */ /* 0x002fc6000f8e0232 */
[----:B------:R3:W-:Y:S01]  /*0190*/  @!P2 STS [UR56+0x20], R9 ;  /* 0x00002009ff00a988 */ /* 0x0007e20008000838 */
[----:B--2---:R-:W-:-:S04]  /*01a0*/  UIMAD UR4, UR4, UR6, UR51 ;  /* 0x00000006040472a4 */ /* 0x004fc8000f8e0233 */
[----:B------:R-:W-:-:S04]  /*01b0*/  UIMAD UR8, UR4, 0x180, URZ ;  /* 0x00000180040878a4 */ /* 0x000fc8000f8e023f */
[----:B------:R-:W-:-:S04]  /*01c0*/  UIADD3 UR4, UP0, UR8, UR48, URZ ;  /* 0x0000003008047290 */ /* 0x000fc8000ff1e03f */
[----:B------:R-:W-:Y:S01]  /*01d0*/  ULEA.HI.X.SX32 UR5, UR8, UR49, 0x1, UP0 ;  /* 0x0000003108057291 */ /* 0x000fe200080f0e3f */
[----:B---3--:R-:W-:Y:S11]  /*01e0*/  @P2 BRA `(.L_x_1) ;  /* 0x0000000000182947 */ /* 0x008ff60003800000 */
[----:B------:R-:W1:Y:S01]  /*01f0*/  LDS R2, [UR56+0x8] ;  /* 0x00000838ff027984 */ /* 0x000e620008000800 */
[----:B------:R-:W2:Y:S01]  /*0200*/  LDC.64 R10, c[0x0][0x210] ;  /* 0x00008400ff0a7b82 */ /* 0x000ea20000000a00 */
[----:B------:R-:W-:Y:S02]  /*0210*/  IMAD.MOV.U32 R3, RZ, RZ, 0x70 ;  /* 0x00000070ff037424 */ /* 0x000fe400078e00ff */
[----:B--2---:R2:W-:Y:S03]  /*0220*/  STS.64 [UR56], R10 ;  /* 0x0000000aff007988 */ /* 0x0045e60008000a38 */
[----:B-1----:R-:W-:-:S05]  /*0230*/  LOP3.LUT R2, R2, 0x10, R3, 0xd8, !PT ;  /* 0x0000001002027812 */ /* 0x002fca00078ed803 */
[----:B------:R2:W-:Y:S02]  /*0240*/  STS [UR56+0x8], R2 ;  /* 0x00000802ff007988 */ /* 0x0005e40008000838 */
.L_x_1:
[----:B------:R-:W-:Y:S05]  /*0250*/  BSYNC B0 ;  /* 0x0000000000007941 */ /* 0x000fea0003800000 */
.L_x_0:
[----:B------:R-:W-:Y:S04]  /*0260*/  BSSY B0, `(.L_x_2) ;  /* 0x000000a000007945 */ /* 0x000fe80003800000 */
[----:B------:R-:W-:Y:S05]  /*0270*/  @P2 BRA `(.L_x_3) ;  /* 0x0000000000202947 */ /* 0x000fea0003800000 */
[----:B--2---:R-:W1:Y:S01]  /*0280*/  LDS R2, [UR56+0x34] ;  /* 0x00003438ff027984 */ /* 0x004e620008000800 */
[----:B------:R-:W-:Y:S02]  /*0290*/  IMAD.MOV.U32 R3, RZ, RZ, 0x3f000000 ;  /* 0x3f000000ff037424 */ /* 0x000fe400078e00ff */
[----:B------:R-:W-:Y:S01]  /*02a0*/  @!P2 IMAD.MOV.U32 R5, RZ, RZ, 0xff ;  /* 0x000000ffff05a424 */ /* 0x000fe200078e00ff */
[----:B------:R-:W2:Y:S02]  /*02b0*/  @!P2 LDS R8, [UR56+0x38] ;  /* 0x00003838ff08a984 */ /* 0x000ea40008000800 */
[----:B-1----:R-:W-:Y:S02]  /*02c0*/  LOP3.LUT R2, R2, 0xff000000, R3, 0xb8, !PT ;  /* 0xff00000002027812 */ /* 0x002fe400078eb803 */
[----:B--2---:R-:W-:-:S03]  /*02d0*/  @!P2 LOP3.LUT R3, R8, 0xff, R5, 0xb8, !PT ;  /* 0x000000ff0803a812 */ /* 0x004fc600078eb805 */
[----:B------:R1:W-:Y:S04]  /*02e0*/  STS [UR56+0x34], R2 ;  /* 0x00003402ff007988 */ /* 0x0003e80008000838 */
[----:B------:R1:W-:Y:S02]  /*02f0*/  @!P2 STS [UR56+0x38], R3 ;  /* 0x00003803ff00a988 */ /* 0x0003e40008000838 */
.L_x_3:
[----:B------:R-:W-:Y:S05]  /*0300*/  BSYNC B0 ;  /* 0x0000000000007941 */ /* 0x000fea0003800000 */
.L_x_2:
[----:B------:R-:W-:Y:S04]  /*0310*/  BSSY B0, `(.L_x_4) ;  /* 0x000000e000007945 */ /* 0x000fe80003800000 */
[----:B------:R-:W-:Y:S05]  /*0320*/  @P2 BRA `(.L_x_5) ;  /* 0x0000000000302947 */ /* 0x000fea0003800000 */
[----:B-1----:R-:W1:Y:S01]  /*0330*/  LDS R3, [UR56+0x34] ;  /* 0x00003438ff037984 */ /* 0x002e620008000800 */
[----:B--2---:R-:W2:Y:S03]  /*0340*/  LDC.64 R10, c[0x0][0x238] ;  /* 0x00008e00ff0a7b82 */ /* 0x004ea60000000a00 */
[----:B------:R-:W3:Y:S01]  /*0350*/  LDS R2, [UR56+0x1c] ;  /* 0x00001c38ff027984 */ /* 0x000ee20008000800 */
[C---:B--2---:R-:W-:Y:S01]  /*0360*/  SHF.L.U64.HI R8, R10.reuse, 0x1, R11 ;  /* 0x000000010a087819 */ /* 0x044fe2000001020b */
[----:B------:R-:W-:-:S03]  /*0370*/  IMAD.SHL.U32 R5, R10, 0x2, RZ ;  /* 0x000000020a057824 */ /* 0x000fc600078e00ff */
[--C-:B------:R-:W-:Y:S02]  /*0380*/  SHF.R.U32.HI R7, RZ, 0x4, R8.reuse ;  /* 0x00000004ff077819 */ /* 0x100fe40000011608 */
[----:B------:R-:W-:-:S05]  /*0390*/  SHF.R.U64 R5, R5, 0x4, R8 ;  /* 0x0000000405057819 */ /* 0x000fca0000001208 */
[----:B------:R4:W-:Y:S01]  /*03a0*/  STS [UR56+0xc], R5 ;  /* 0x00000c05ff007988 */ /* 0x0009e20008000838 */
[----:B-1----:R-:W-:Y:S02]  /*03b0*/  LOP3.LUT R3, R3, 0x7, RZ, 0xb8, !PT ;  /* 0x0000000703037812 */ /* 0x002fe400078eb8ff */
[----:B---3--:R-:W-:-:S03]  /*03c0*/  LOP3.LUT R2, R2, 0xf, R7, 0xb8, !PT ;  /* 0x0000000f02027812 */ /* 0x008fc600078eb807 */
[----:B------:R4:W-:Y:S04]  /*03d0*/  STS [UR56+0x34], R3 ;  /* 0x00003403ff007988 */ /* 0x0009e80008000838 */
[----:B------:R4:W-:Y:S02]  /*03e0*/  STS [UR56+0x1c], R2 ;  /* 0x00001c02ff007988 */ /* 0x0009e40008000838 */
.L_x_5:
[----:B------:R-:W-:Y:S05]  /*03f0*/  BSYNC B0 ;  /* 0x0000000000007941 */ /* 0x000fea0003800000 */
.L_x_4:
[----:B------:R-:W-:Y:S04]  /*0400*/  BSSY B1, `(.L_x_6) ;  /* 0x000001a000017945 */ /* 0x000fe80003800000 */
[----:B------:R-:W-:Y:S04]  /*0410*/  BSSY B0, `(.L_x_7) ;  /* 0x0000015000007945 */ /* 0x000fe80003800000 */
[----:B------:R-:W-:Y:S05]  /*0420*/  @P2 BRA `(.L_x_8) ;  /* 0x0000000000202947 */ /* 0x000fea0003800000 */
[----:B-12-4-:R-:W1:Y:S02]  /*0430*/  LDS R2, [UR56+0x34] ;  /* 0x00003438ff027984 */ /* 0x016e640008000800 */
[----:B-1----:R-:W-:-:S05]  /*0440*/  LOP3.LUT R2, R2, 0x38, RZ, 0xb8, !PT ;  /* 0x0000003802027812 */ /* 0x002fca00078eb8ff */
[----:B------:R1:W-:Y:S01]  /*0450*/  STS [UR56+0x34], R2 ;  /* 0x00003402ff007988 */ /* 0x0003e20008000838 */
[----:B------:R-:W-:Y:S05]  /*0460*/  @P2 BRA `(.L_x_9) ;  /* 0x0000000000202947 */ /* 0x000fea0003800000 */
[----:B-1----:R-:W1:Y:S01]  /*0470*/  LDS R2, [UR56+0x8] ;  /* 0x00000838ff027984 */ /* 0x002e620008000800 */
[----:B------:R-:W-:-:S05]  /*0480*/  IMAD.MOV.U32 R3, RZ, RZ, 0x780 ;  /* 0x00000780ff037424 */ /* 0x000fca00078e00ff */
[----:B-1----:R-:W-:-:S05]  /*0490*/  LOP3.LUT R2, R2, 0x300, R3, 0xd8, !PT ;  /* 0x0000030002027812 */ /* 0x002fca00078ed803 */
[----:B------:R3:W-:Y:S02]  /*04a0*/  STS [UR56+0x8], R2 ;  /* 0x00000802ff007988 */ /* 0x0007e40008000838 */
.L_x_8:
[----:B------:R-:W-:Y:S05]  /*04b0*/  @P2 BRA `(.L_x_10) ;  /* 0x0000000000282947 */ /* 0x000fea0003800000 */
[----:B-1234-:R-:W1:Y:S02]  /*04c0*/  LDS R2, [UR56+0x8] ;  /* 0x00000838ff027984 */ /* 0x01ee640008000800 */
[----:B-1----:R-:W-:-:S05]  /*04d0*/  LOP3.LUT R2, R2, 0x1800, RZ, 0xb8, !PT ;  /* 0x0000180002027812 */ /* 0x002fca00078eb8ff */
[----:B------:R2:W-:Y:S02]  /*04e0*/  STS [UR56+0x8], R2 ;  /* 0x00000802ff007988 */ /* 0x0005e40008000838 */
.L_x_9:
[----:B------:R-:W-:Y:S05]  /*04f0*/  @P2 BREAK B0 ;  /* 0x0000000000002942 */ /* 0x000fea0003800000 */
[----:B------:R-:W-:Y:S05]  /*0500*/  @P2 BRA `(.L_x_11) ;  /* 0x0000000000242947 */ /* 0x000fea0003800000 */
[----:B------:R-:W3:Y:S01]  /*0510*/  LDS R3, [UR56+0x8] ;  /* 0x00000838ff037984 */ /* 0x000ee20008000800 */
[----:B-12---:R-:W-:-:S05]  /*0520*/  IMAD.MOV.U32 R2, RZ, RZ, 0x6000 ;  /* 0x00006000ff027424 */ /* 0x006fca00078e00ff */
[----:B---3--:R-:W-:-:S04]  /*0530*/  LOP3.LUT R2, R3, 0x6000, R2, 0xd8, !PT ;  /* 0x0000600003027812 */ /* 0x008fc800078ed802 */
[----:B------:R-:W-:-:S05]  /*0540*/  LOP3.LUT R2, R2, 0x400000, RZ, 0xb8, !PT ;  /* 0x0040000002027812 */ /* 0x000fca00078eb8ff */
[----:B------:R5:W-:Y:S02]  /*0550*/  STS [UR56+0x8], R2 ;  /* 0x00000802ff007988 */ /* 0x000be40008000838 */
.L_x_10:
[----:B------:R-:W-:Y:S05]  /*0560*/  BSYNC B0 ;  /* 0x0000000000007941 */ /* 0x000fea0003800000 */
.L_x_7:
[----:B-12345:R-:W1:Y:S02]  /*0570*/  @!P2 LDS R2, [UR56+0x8] ;  /* 0x00000838ff02a984 */ /* 0x03ee640008000800 */
[----:B-1----:R-:W-:-:S05]  /*0580*/  @!P2 LOP3.LUT R2, R2, 0x8000, RZ, 0xb8, !PT ;  /* 0x000080000202a812 */ /* 0x002fca00078eb8ff */
[----:B------:R3:W-:Y:S02]  /*0590*/  @!P2 STS [UR56+0x8], R2 ;  /* 0x00000802ff00a988 */ /* 0x0007e40008000838 */
.L_x_11:
[----:B------:R-:W-:Y:S05]  /*05a0*/  BSYNC B1 ;  /* 0x0000000000017941 */ /* 0x000fea0003800000 */
.L_x_6:
[----:B------:R-:W-:Y:S05]  /*05b0*/  WARPSYNC.ALL ;  /* 0x0000000000007948 */ /* 0x000fea0003800000 */
[----:B------:R-:W-:Y:S05]  /*05c0*/  @P0 BRA `(.L_x_12) ;  /* 0x0000000000280947 */ /* 0x000fea0003800000 */
[----:B-123--:R-:W1:Y:S01]  /*05d0*/  S2R R2, SR_LANEID ;  /* 0x0000000000027919 */ /* 0x00ee620000000000 */
[----:B------:R-:W-:Y:S05]  /*05e0*/  WARPSYNC.ALL ;  /* 0x0000000000007948 */ /* 0x000fea0003800000 */
[----:B-1----:R-:W-:-:S05]  /*05f0*/  IMAD.SHL.U32 R5, R2, 0x4, RZ ;  /* 0x0000000402057824 */ /* 0x002fca00078e00ff */
[----:B------:R-:W1:Y:S01]  /*0600*/  LDS R7, [R5+UR56] ;  /* 0x0000003805077984 */ /* 0x000e620008000800 */
[----:B------:R-:W-:-:S05]  /*0610*/  IADD3 R2, P1, R5, UR4, RZ ;  /* 0x0000000405027c10 */ /* 0x000fca000ff3e0ff */
[----:B------:R-:W-:-:S05]  /*0620*/  IMAD.X R3, RZ, RZ, UR5, P1 ;  /* 0x00000005ff037e24 */ /* 0x000fca00088e06ff */
[----:B-1----:R4:W5:Y:S01]  /*0630*/  ATOMG.E.EXCH.STRONG.GPU PT, RZ, [R2], R7 ;  /* 0x0000000702ff73a8 */ /* 0x00296200041ee100 */
[----:B------:R-:W-:-:S04]  /*0640*/  DEPBAR {5,4,3,2,1,0} ;  /* 0x0000003f0000791a */ /* 0x000fc80000000000 */
[----:B------:R4:W-:Y:S01]  /*0650*/  UTMACCTL.IV [UR4] ;  /* 0x00000000040079b9 */ /* 0x0009e20008000000 */
[----:B------:R-:W-:Y:S01]  /*0660*/  NOP ;  /* 0x0000000000007918 */ /* 0x000fe20000000000 */
.L_x_12:
[----:B------:R-:W-:Y:S05]  /*0670*/  @P0 BRA `(.L_x_13) ;  /* 0x00000000000c0947 */ /* 0x000fea0003800000 */
[----:B------:R0:W-:Y:S01]  /*0680*/  UTMACMDFLUSH ;  /* 0x00000000000079b7 */ /* 0x0001e20000000000 */
[----:B------:R-:W-:Y:S05]  /*0690*/  @P0 BRA `(.L_x_13) ;  /* 0x0000000000040947 */ /* 0x000fea0003800000 */
[----:B------:R-:W-:-:S04]  /*06a0*/  DEPBAR.LE SB0, 0x0 ;  /* 0x000080000000791a */ /* 0x000fc80000000000 */
.L_x_13:
[----:B------:R-:W-:Y:S05]  /*06b0*/  WARPSYNC.ALL ;  /* 0x0000000000007948 */ /* 0x000fea0003800000 */
[----:B-----5:R-:W-:Y:S06]  /*06c0*/  BAR.SYNC.DEFER_BLOCKING 0x0 ;  /* 0x0000000000007b1d */ /* 0x020fec0000010000 */
[----:B------:R-:W-:Y:S02]  /*06d0*/  BSSY B1, `(.L_x_14) ;  /* 0x000000b000017945 */ /* 0x000fe40003800000 */
[----:B------:R-:W-:Y:S06]  /*06e0*/  BAR.SYNC.DEFER_BLOCKING 0x0 ;  /* 0x0000000000007b1d */ /* 0x000fec0000010000 */
[----:B------:R5:W-:Y:S01]  /*06f0*/  @!P0 STS [R12], RZ ;  /* 0x000000ff0c008388 */ /* 0x000be20000000800 */
[----:B------:R-:W-:Y:S01]  /*0700*/  NOP ;  /* 0x0000000000007918 */ /* 0x000fe20000000000 */
[----:B------:R-:W-:Y:S05]  /*0710*/  @P2 BRA `(.L_x_15) ;  /* 0x0000000000182947 */ /* 0x000fea0003800000 */
[----:B-1234-:R-:W1:Y:S01]  /*0720*/  LDS R2, [UR56+0x8] ;  /* 0x00000838ff027984 */ /* 0x01ee620008000800 */
[----:B------:R-:W2:Y:S01]  /*0730*/  LDC.64 R10, c[0x0][0x218] ;  /* 0x00008600ff0a7b82 */ /* 0x000ea20000000a00 */
[----:B------:R-:W-:Y:S02]  /*0740*/  IMAD.MOV.U32 R3, RZ, RZ, 0x70 ;  /* 0x00000070ff037424 */ /* 0x000fe400078e00ff */
[----:B--2---:R2:W-:Y:S03]  /*0750*/  STS.64 [UR56], R10 ;  /* 0x0000000aff007988 */ /* 0x0045e60008000a38 */
[----:B-1----:R-:W-:-:S05]  /*0760*/  LOP3.LUT R2, R2, 0x10, R3, 0xd8, !PT ;  /* 0x0000001002027812 */ /* 0x002fca00078ed803 */
[----:B------:R2:W-:Y:S02]  /*0770*/  STS [UR56+0x8], R2 ;  /* 0x00000802ff007988 */ /* 0x0005e40008000838 */
.L_x_15:
[----:B----4-:R-:W-:Y:S05]  /*0780*/  BSYNC B1 ;  /* 0x0000000000017941 */ /* 0x010fea0003800000 */
.L_x_14:
[----:B------:R-:W-:Y:S04]  /*0790*/  BSSY B2, `(.L_x_16) ;  /* 0x000000f000027945 */ /* 0x000fe80003800000 */
[----:B------:R-:W-:Y:S04]  /*07a0*/  BSSY B1, `(.L_x_17) ;  /* 0x000000c000017945 */ /* 0x000fe80003800000 */
[----:B------:R-:W-:Y:S05]  /*07b0*/  @P2 BRA `(.L_x_18) ;  /* 0x0000000000282947 */ /* 0x000fea0003800000 */
[----:B-123--:R-:W1:Y:S01]  /*07c0*/  LDS R2, [UR56+0x34] ;  /* 0x00003438ff027984 */ /* 0x00ee620008000800 */
[----:B------:R-:W-:Y:S01]  /*07d0*/  IMAD.MOV.U32 R3, RZ, RZ, 0x3f000000 ;  /* 0x3f000000ff037424 */ /* 0x000fe200078e00ff */
[----:B------:R-:W-:Y:S05]  /*07e0*/  @P2 BREAK B1 ;  /* 0x0000000000012942 */ /* 0x000fea0003800000 */
[----:B-1----:R-:W-:-:S05]  /*07f0*/  LOP3.LUT R2, R2, 0xff000000, R3, 0xb8, !PT ;  /* 0xff00000002027812 */ /* 0x002fca00078eb803 */
[----:B------:R1:W-:Y:S01]  /*0800*/  STS [UR56+0x34], R2 ;  /* 0x00003402ff007988 */ /* 0x0003e20008000838 */
[----:B------:R-:W-:Y:S05]  /*0810*/  @P2 BRA `(.L_x_19) ;  /* 0x0000000000182947 */ /* 0x000fea0003800000 */
[----:B------:R-:W2:Y:S01]  /*0820*/  LDS R3, [UR56+0x38] ;  /* 0x00003838ff037984 */ /* 0x000ea20008000800 */
[----:B-1----:R-:W-:-:S05]  /*0830*/  IMAD.MOV.U32 R2, RZ, RZ, 0x7f ;  /* 0x0000007fff027424 */ /* 0x002fca00078e00ff */
[----:B--2---:R-:W-:-:S05]  /*0840*/  LOP3.LUT R2, R3, 0xff, R2, 0xb8, !PT ;  /* 0x000000ff03027812 */ /* 0x004fca00078eb802 */
[----:B------:R4:W-:Y:S02]  /*0850*/  STS [UR56+0x38], R2 ;  /* 0x00003802ff007988 */ /* 0x0009e40008000838 */
.L_x_18:
[----:B------:R-:W-:Y:S05]  /*0860*/  BSYNC B1 ;  /* 0x0000000000017941 */ /* 0x000fea0003800000 */
.L_x_17:
[----:B------:R1:W-:Y:S02]  /*0870*/  @!P2 STS [UR56+0x20], R9 ;  /* 0x00002009ff00a988 */ /* 0x0003e40008000838 */
.L_x_19:
[----:B------:R-:W-:Y:S05]  /*0880*/  BSYNC B2 ;  /* 0x0000000000027941 */ /* 0x000fea0003800000 */
.L_x_16:
[----:B------:R-:W-:Y:S05]  /*0890*/  WARPSYNC.ALL ;  /* 0x0000000000007948 */ /* 0x000fea0003800000 */
[----:B------:R-:W2:Y:S01]  /*08a0*/  LDC R5, c[0x0][0x22c] ;  /* 0x00008b00ff057b82 */ /* 0x000ea20000000800 */
[----:B------:R-:W-:Y:S01]  /*08b0*/  BSSY B2, `(.L_x_20) ;  /* 0x0000010000027945 */ /* 0x000fe20003800000 */
[----:B--2---:R-:W-:-:S05]  /*08c0*/  VIADD R5, R5, 0xffffffff ;  /* 0xffffffff05057836 */ /* 0x004fca0000000000 */
[----:B------:R2:W-:Y:S01]  /*08d0*/  @!P2 STS [UR56+0x24], R5 ;  /* 0x00002405ff00a988 */ /* 0x0005e20008000838 */
[----:B------:R-:W-:Y:S05]  /*08e0*/  @P2 BRA `(.L_x_21) ;  /* 0x0000000000302947 */ /* 0x000fea0003800000 */
[----:B------:R-:W2:Y:S01]  /*08f0*/  LDS R3, [UR56+0x34] ;  /* 0x00003438ff037984 */ /* 0x000ea20008000800 */
[----:B------:R-:W2:Y:S03]  /*0900*/  LDC.64 R10, c[0x0][0x240] ;  /* 0x00009000ff0a7b82 */ /* 0x000ea60000000a00 */
[----:B-1-34-:R-:W1:Y:S01]  /*0910*/  LDS R2, [UR56+0x1c] ;  /* 0x00001c38ff027984 */ /* 0x01ae620008000800 */
[C---:B--2---:R-:W-:Y:S01]  /*0920*/  SHF.L.U64.HI R8, R10.reuse, 0x1, R11 ;  /* 0x000000010a087819 */ /* 0x044fe2000001020b */
[----:B------:R-:W-:-:S03]  /*0930*/  IMAD.SHL.U32 R7, R10, 0x2, RZ ;  /* 0x000000020a077824 */ /* 0x000fc600078e00ff */
[--C-:B------:R-:W-:Y:S02]  /*0940*/  SHF.R.U32.HI R9, RZ, 0x4, R8.reuse ;  /* 0x00000004ff097819 */ /* 0x100fe40000011608 */
[----:B------:R-:W-:-:S05]  /*0950*/  SHF.R.U64 R7, R7, 0x4, R8 ;  /* 0x0000000407077819 */ /* 0x000fca0000001208 */
[----:B------:R2:W-:Y:S01]  /*0960*/  STS [UR56+0xc], R7 ;  /* 0x00000c07ff007988 */ /* 0x0005e20008000838 */
[----:B------:R-:W-:Y:S02]  /*0970*/  LOP3.LUT R3, R3, 0x7, RZ, 0xb8, !PT ;  /* 0x0000000703037812 */ /* 0x000fe400078eb8ff */
[----:B-1----:R-:W-:-:S03]  /*0980*/  LOP3.LUT R2, R2, 0xf, R9, 0xb8, !PT ;  /* 0x0000000f02027812 */ /* 0x002fc600078eb809 */
[----:B------:R2:W-:Y:S04]  /*0990*/  STS [UR56+0x34], R3 ;  /* 0x00003403ff007988 */ /* 0x0005e80008000838 */
[----:B------:R2:W-:Y:S02]  /*09a0*/  STS [UR56+0x1c], R2 ;  /* 0x00001c02ff007988 */ /* 0x0005e40008000838 */
.L_x_21:
[----:B------:R-:W-:Y:S05]  /*09b0*/  BSYNC B2 ;  /* 0x0000000000027941 */ /* 0x000fea0003800000 */
.L_x_20:
[----:B------:R-:W-:Y:S04]  /*09c0*/  BSSY B3, `(.L_x_22) ;  /* 0x000001a000037945 */ /* 0x000fe80003800000 */
[----:B------:R-:W-:Y:S04]  /*09d0*/  BSSY B2, `(.L_x_23) ;  /* 0x0000015000027945 */ /* 0x000fe80003800000 */
[----:B------:R-:W-:Y:S05]  /*09e0*/  @P2 BRA `(.L_x_24) ;  /* 0x0000000000202947 */ /* 0x000fea0003800000 */
[----:B-1234-:R-:W1:Y:S02]  /*09f0*/  LDS R2, [UR56+0x34] ;  /* 0x00003438ff027984 */ /* 0x01ee640008000800 */
[----:B-1----:R-:W-:-:S05]  /*0a00*/  LOP3.LUT R2, R2, 0x38, RZ, 0xb8, !PT ;  /* 0x0000003802027812 */ /* 0x002fca00078eb8ff */
[----:B------:R1:W-:Y:S01]  /*0a10*/  STS [UR56+0x34], R2 ;  /* 0x00003402ff007988 */ /* 0x0003e20008000838 */
[----:B------:R-:W-:Y:S05]  /*0a20*/  @P2 BRA `(.L_x_25) ;  /* 0x0000000000202947 */ /* 0x000fea0003800000 */
[----:B-1----:R-:W1:Y:S01]  /*0a30*/  LDS R2, [UR56+0x8] ;  /* 0x00000838ff027984 */ /* 0x002e620008000800 */
[----:B------:R-:W-:-:S05]  /*0a40*/  IMAD.MOV.U32 R3, RZ, RZ, 0x780 ;  /* 0x00000780ff037424 */ /* 0x000fca00078e00ff */
[----:B-1----:R-:W-:-:S05]  /*0a50*/  LOP3.LUT R2, R2, 0x300, R3, 0xd8, !PT ;  /* 0x0000030002027812 */ /* 0x002fca00078ed803 */
[----:B------:R1:W-:Y:S02]  /*0a60*/  STS [UR56+0x8], R2 ;  /* 0x00000802ff007988 */ /* 0x0003e40008000838 */
.L_x_24:
[----:B------:R-:W-:Y:S05]  /*0a70*/  @P2 BRA `(.L_x_26) ;  /* 0x0000000000282947 */ /* 0x000fea0003800000 */
[----:B-1234-:R-:W1:Y:S02]  /*0a80*/  LDS R2, [UR56+0x8] ;  /* 0x00000838ff027984 */ /* 0x01ee640008000800 */
[----:B-1----:R-:W-:-:S05]  /*0a90*/  LOP3.LUT R2, R2, 0x1800, RZ, 0xb8, !PT ;  /* 0x0000180002027812 */ /* 0x002fca00078eb8ff */
[----:B------:R2:W-:Y:S02]  /*0aa0*/  STS [UR56+0x8], R2 ;  /* 0x00000802ff007988 */ /* 0x0005e40008000838 */
.L_x_25:
[----:B------:R-:W-:Y:S05]  /*0ab0*/  @P2 BREAK B2 ;  /* 0x0000000000022942 */ /* 0x000fea0003800000 */
[----:B------:R-:W-:Y:S05]  /*0ac0*/  @P2 BRA `(.L_x_27) ;  /* 0x0000000000242947 */ /* 0x000fea0003800000 */
[----:B-12---:R-:W1:Y:S01]  /*0ad0*/  LDS R2, [UR56+0x8] ;  /* 0x00000838ff027984 */ /* 0x006e620008000800 */
[----:B------:R-:W-:-:S05]  /*0ae0*/  IMAD.MOV.U32 R3, RZ, RZ, 0x6000 ;  /* 0x00006000ff037424 */ /* 0x000fca00078e00ff */
[----:B-1----:R-:W-:-:S04]  /*0af0*/  LOP3.LUT R2, R2, 0x6000, R3, 0xd8, !PT ;  /* 0x0000600002027812 */ /* 0x002fc800078ed803 */
[----:B------:R-:W-:-:S05]  /*0b00*/  LOP3.LUT R2, R2, 0x400000, RZ, 0xb8, !PT ;  /* 0x0040000002027812 */ /* 0x000fca00078eb8ff */
[----:B------:R1:W-:Y:S02]  /*0b10*/  STS [UR56+0x8], R2 ;  /* 0x00000802ff007988 */ /* 0x0003e40008000838 */
.L_x_26:
[----:B------:R-:W-:Y:S05]  /*0b20*/  BSYNC B2 ;  /* 0x0000000000027941 */ /* 0x000fea0003800000 */
.L_x_23:
[----:B-1234-:R-:W1:Y:S02]  /*0b30*/  @!P2 LDS R2, [UR56+0x8] ;  /* 0x00000838ff02a984 */ /* 0x01ee640008000800 */
[----:B-1----:R-:W-:-:S05]  /*0b40*/  @!P2 LOP3.LUT R2, R2, 0x8000, RZ, 0xb8, !PT ;  /* 0x000080000202a812 */ /* 0x002fca00078eb8ff */
[----:B------:R3:W-:Y:S02]  /*0b50*/  @!P2 STS [UR56+0x8], R2 ;  /* 0x00000802ff00a988 */ /* 0x0007e40008000838 */
.L_x_27:
[----:B------:R-:W-:Y:S05]  /*0b60*/  BSYNC B3 ;  /* 0x0000000000037941 */ /* 0x000fea0003800000 */
.L_x_22:
[----:B------:R-:W-:Y:S05]  /*0b70*/  WARPSYNC.ALL ;  /* 0x0000000000007948 */ /* 0x000fea0003800000 */
[----:B------:R-:W-:-:S04]  /*0b80*/  UIADD3 UR7, UR8, 0x80, URZ ;  /* 0x0000008008077890 */ /* 0x000fc8000fffe03f */
[----:B------:R-:W-:-:S04]  /*0b90*/  UIADD3 UR6, UP0, UR7, UR48, URZ ;  /* 0x0000003007067290 */ /* 0x000fc8000ff1e03f */
[----:B------:R-:W-:Y:S01]  /*0ba0*/  ULEA.HI.X.SX32 UR7, UR7, UR49, 0x1, UP0 ;  /* 0x0000003107077291 */ /* 0x000fe200080f0e3f */
[----:B------:R-:W-:Y:S11]  /*0bb0*/  @P0 BRA `(.L_x_28) ;  /* 0x0000000000280947 */ /* 0x000ff60003800000 */
[----:B-123--:R-:W1:Y:S01]  /*0bc0*/  S2R R2, SR_LANEID ;  /* 0x0000000000027919 */ /* 0x00ee620000000000 */
[----:B------:R-:W-:Y:S05]  /*0bd0*/  WARPSYNC.ALL ;  /* 0x0000000000007948 */ /* 0x000fea0003800000 */
[----:B-1----:R-:W-:-:S05]  /*0be0*/  IMAD.SHL.U32 R8, R2, 0x4, RZ ;  /* 0x0000000402087824 */ /* 0x002fca00078e00ff */
[----:B------:R-:W1:Y:S01]  /*0bf0*/  LDS R7, [R8+UR56] ;  /* 0x0000003808077984 */ /* 0x000e620008000800 */
[----:B------:R-:W-:-:S05]  /*0c00*/  IADD3 R2, P1, R8, UR6, RZ ;  /* 0x0000000608027c10 */ /* 0x000fca000ff3e0ff */
[----:B------:R-:W-:-:S05]  /*0c10*/  IMAD.X R3, RZ, RZ, UR7, P1 ;  /* 0x00000007ff037e24 */ /* 0x000fca00088e06ff */
[----:B-1----:R4:W2:Y:S01]  /*0c20*/  ATOMG.E.EXCH.STRONG.GPU PT, RZ, [R2], R7 ;  /* 0x0000000702ff73a8 */ /* 0x0028a200041ee100 */
[----:B------:R-:W-:-:S04]  /*0c30*/  DEPBAR {5,4,3,2,1,0} ;  /* 0x0000003f0000791a */ /* 0x000fc80000000000 */
[----:B------:R4:W-:Y:S01]  /*0c40*/  UTMACCTL.IV [UR6] ;  /* 0x00000000060079b9 */ /* 0x0009e20008000000 */
[----:B------:R-:W-:Y:S01]  /*0c50*/  NOP ;  /* 0x0000000000007918 */ /* 0x000fe20000000000 */
.L_x_28:
[----:B------:R-:W-:Y:S05]  /*0c60*/  @P0 BRA `(.L_x_29) ;  /* 0x00000000000c0947 */ /* 0x000fea0003800000 */
[----:B------:R0:W-:Y:S01]  /*0c70*/  UTMACMDFLUSH ;  /* 0x00000000000079b7 */ /* 0x0001e20000000000 */
[----:B------:R-:W-:Y:S05]  /*0c80*/  @P0 BRA `(.L_x_29) ;  /* 0x0000000000040947 */ /* 0x000fea0003800000 */
[----:B------:R-:W-:-:S04]  /*0c90*/  DEPBAR.LE SB0, 0x0 ;  /* 0x000080000000791a */ /* 0x000fc80000000000 */
.L_x_29:
[----:B------:R-:W-:Y:S05]  /*0ca0*/  WARPSYNC.ALL ;  /* 0x0000000000007948 */ /* 0x000fea0003800000 */
[----:B--2---:R-:W-:Y:S06]  /*0cb0*/  BAR.SYNC.DEFER_BLOCKING 0x0 ;  /* 0x0000000000007b1d */ /* 0x004fec0000010000 */
[----:B------:R-:W-:Y:S02]  /*0cc0*/  BSSY B3, `(.L_x_30) ;  /* 0x000000b000037945 */ /* 0x000fe40003800000 */
[----:B------:R-:W-:Y:S06]  /*0cd0*/  BAR.SYNC.DEFER_BLOCKING 0x0 ;  /* 0x0000000000007b1d */ /* 0x000fec0000010000 */
[----:B------:R2:W-:Y:S01]  /*0ce0*/  @!P0 STS [R12], RZ ;  /* 0x000000ff0c008388 */ /* 0x0005e20000000800 */
[----:B------:R-:W-:Y:S01]  /*0cf0*/  NOP ;  /* 0x0000000000007918 */ /* 0x000fe20000000000 */
[----:B------:R-:W-:Y:S05]  /*0d00*/  @P2 BRA `(.L_x_31) ;  /* 0x0000000000182947 */ /* 0x000fea0003800000 */
[----:B-1-34-:R-:W1:Y:S01]  /*0d10*/  LDS R2, [UR56+0x8] ;  /* 0x00000838ff027984 */ /* 0x01ae620008000800 */
[----:B------:R-:W3:Y:S01]  /*0d20*/  LDC.64 R8, c[0x0][0x220] ;  /* 0x00008800ff087b82 */ /* 0x000ee20000000a00 */
[----:B------:R-:W-:Y:S02]  /*0d30*/  IMAD.MOV.U32 R3, RZ, RZ, 0x70 ;  /* 0x00000070ff037424 */ /* 0x000fe400078e00ff */
[----:B---3--:R3:W-:Y:S03]  /*0d40*/  STS.64 [UR56], R8 ;  /* 0x00000008ff007988 */ /* 0x0087e60008000a38 */
[----:B-1----:R-:W-:-:S05]  /*0d50*/  LOP3.LUT R2, R2, 0x10, R3, 0xd8, !PT ;  /* 0x0000001002027812 */ /* 0x002fca00078ed803 */
[----:B------:R3:W-:Y:S02]  /*0d60*/  STS [UR56+0x8], R2 ;  /* 0x00000802ff007988 */ /* 0x0007e40008000838 */
.L_x_31:
[----:B----4-:R-:W-:Y:S05]  /*0d70*/  BSYNC B3 ;  /* 0x0000000000037941 */ /* 0x010fea0003800000 */
.L_x_30:
[----:B------:R-:W-:Y:S04]  /*0d80*/  BSSY B4, `(.L_x_32) ;  /* 0x0000011000047945 */ /* 0x000fe80003800000 */
[----:B------:R-:W-:Y:S04]  /*0d90*/  BSSY B3, `(.L_x_33) ;  /* 0x000000e000037945 */ /* 0x000fe80003800000 */
[----:B------:R-:W-:Y:S05]  /*0da0*/  @P2 BRA `(.L_x_34) ;  /* 0x0000000000242947 */ /* 0x000fea0003800000 */
[----:B-1-3--:R-:W1:Y:S01]  /*0db0*/  LDS R2, [UR56+0x34] ;  /* 0x00003438ff027984 */ /* 0x00ae620008000800 */
[----:B------:R-:W-:-:S05]  /*0dc0*/  IMAD.MOV.U32 R3, RZ, RZ, 0x3f000000 ;  /* 0x3f000000ff037424 */ /* 0x000fca00078e00ff */
[----:B-1----:R-:W-:-:S05]  /*0dd0*/  LOP3.LUT R2, R2, 0xff000000, R3, 0xb8, !PT ;  /* 0xff00000002027812 */ /* 0x002fca00078eb803 */
[----:B------:R1:W-:Y:S01]  /*0de0*/  STS [UR56+0x34], R2 ;  /* 0x00003402ff007988 */ /* 0x0003e20008000838 */
[----:B------:R-:W-:Y:S05]  /*0df0*/  @P2 BRA `(.L_x_35) ;  /* 0x00000000001c2947 */ /* 0x000fea0003800000 */
[----:B-1----:R-:W1:Y:S01]  /*0e00*/  LDS R2, [UR56+0x38] ;  /* 0x00003838ff027984 */ /* 0x002e620008000800 */
[----:B------:R-:W-:-:S05]  /*0e10*/  IMAD.MOV.U32 R3, RZ, RZ, 0xff ;  /* 0x000000ffff037424 */ /* 0x000fca00078e00ff */
[----:B-1----:R-:W-:-:S05]  /*0e20*/  LOP3.LUT R2, R2, 0xff, R3, 0xb8, !PT ;  /* 0x000000ff02027812 */ /* 0x002fca00078eb803 */
[----:B------:R4:W-:Y:S02]  /*0e30*/  STS [UR56+0x38], R2 ;  /* 0x00003802ff007988 */ /* 0x0009e40008000838 */
.L_x_34:
[----:B------:R-:W-:Y:S05]  /*0e40*/  @P2 BREAK B3 ;  /* 0x0000000000032942 */ /* 0x000fea0003800000 */
[----:B------:R-:W-:Y:S05]  /*0e50*/  @P2 BRA `(.L_x_36) ;  /* 0x00000000000c2947 */ /* 0x000fea0003800000 */
[----:B------:R1:W-:Y:S02]  /*0e60*/  STS [UR56+0x20], R5 ;  /* 0x00002005ff007988 */ /* 0x0003e40008000838 */
.L_x_35:
[----:B------:R-:W-:Y:S05]  /*0e70*/  BSYNC B3 ;  /* 0x0000000000037941 */ /* 0x000fea0003800000 */
.L_x_33:
[----:B------:R1:W-:Y:S02]  /*0e80*/  @!P2 STS [UR56+0x24], R4 ;  /* 0x00002404ff00a988 */ /* 0x0003e40008000838 */
.L_x_36:
[----:B------:R-:W-:Y:S05]  /*0e90*/  BSYNC B4 ;  /* 0x0000000000047941 */ /* 0x000fea0003800000 */
.L_x_32:
[----:B------:R-:W-:Y:S05]  /*0ea0*/  WARPSYNC.ALL ;  /* 0x0000000000007948 */ /* 0x000fea0003800000 */
[----:B------:R-:W-:Y:S04]  /*0eb0*/  BSSY B4, `(.L_x_37) ;  /* 0x000000e000047945 */ /* 0x000fe80003800000 */
[----:B------:R-:W-:Y:S05]  /*0ec0*/  @P2 BRA `(.L_x_38) ;  /* 0x0000000000302947 */ /* 0x000fea0003800000 */
[----:B------:R-:W5:Y:S01]  /*0ed0*/  LDS R3, [UR56+0x34] ;  /* 0x00003438ff037984 */ /* 0x000f620008000800 */
[----:B-1----:R-:W1:Y:S03]  /*0ee0*/  LDC.64 R4, c[0x0][0x248] ;  /* 0x00009200ff047b82 */ /* 0x002e660000000a00 */
[----:B---34-:R-:W3:Y:S01]  /*0ef0*/  LDS R2, [UR56+0x1c] ;  /* 0x00001c38ff027984 */ /* 0x018ee20008000800 */
[C---:B-1----:R-:W-:Y:S01]  /*0f00*/  SHF.L.U64.HI R5, R4.reuse, 0x1, R5 ;  /* 0x0000000104057819 */ /* 0x042fe20000010205 */
[----:B------:R-:W-:-:S03]  /*0f10*/  IMAD.SHL.U32 R4, R4, 0x2, RZ ;  /* 0x0000000204047824 */ /* 0x000fc600078e00ff */
[--C-:B------:R-:W-:Y:S02]  /*0f20*/  SHF.R.U32.HI R7, RZ, 0x4, R5.reuse ;  /* 0x00000004ff077819 */ /* 0x100fe40000011605 */
[----:B------:R-:W-:-:S05]  /*0f30*/  SHF.R.U64 R4, R4, 0x4, R5 ;  /* 0x0000000404047819 */ /* 0x000fca0000001205 */
[----:B------:R1:W-:Y:S01]  /*0f40*/  STS [UR56+0xc], R4 ;  /* 0x00000c04ff007988 */ /* 0x0003e20008000838 */
[----:B-----5:R-:W-:Y:S02]  /*0f50*/  LOP3.LUT R3, R3, 0x7, RZ, 0xb8, !PT ;  /* 0x0000000703037812 */ /* 0x020fe400078eb8ff */
[----:B---3--:R-:W-:-:S03]  /*0f60*/  LOP3.LUT R2, R2, 0xf, R7, 0xb8, !PT ;  /* 0x0000000f02027812 */ /* 0x008fc600078eb807 */
[----:B------:R1:W-:Y:S04]  /*0f70*/  STS [UR56+0x34], R3 ;  /* 0x00003403ff007988 */ /* 0x0003e80008000838 */
[----:B------:R1:W-:Y:S02]  /*0f80*/  STS [UR56+0x1c], R2 ;  /* 0x00001c02ff007988 */ /* 0x0003e40008000838 */
.L_x_38:
[----:B------:R-:W-:Y:S05]  /*0f90*/  BSYNC B4 ;  /* 0x0000000000047941 */ /* 0x000fea0003800000 */
.L_x_37:
        /* <DEDUP_REMOVED lines=11> */
.L_x_41:
[----:B------:R-:W-:Y:S05]  /*1050*/  @P2 BRA `(.L_x_43) ;  /* 0x0000000000282947 */ /* 0x000fea0003800000 */
[----:B-1-34-:R-:W1:Y:S02]  /*1060*/  LDS R2, [UR56+0x8] ;  /* 0x00000838ff027984 */ /* 0x01ae640008000800 */
[----:B-1----:R-:W-:-:S05]  /*1070*/  LOP3.LUT R2, R2, 0x1800, RZ, 0xb8, !PT ;  /* 0x0000180002027812 */ /* 0x002fca00078eb8ff */
[----:B------:R3:W-:Y:S02]  /*1080*/  STS [UR56+0x8], R2 ;  /* 0x00000802ff007988 */ /* 0x0007e40008000838 */
.L_x_42:
[----:B------:R-:W-:Y:S05]  /*1090*/  @P2 BREAK B5 ;  /* 0x0000000000052942 */ /* 0x000fea0003800000 */
[----:B------:R-:W-:Y:S05]  /*10a0*/  @P2 BRA `(.L_x_44) ;  /* 0x0000000000242947 */ /* 0x000fea0003800000 */
[----:B-1-3--:R-:W1:Y:S01]  /*10b0*/  LDS R2, [UR56+0x8] ;  /* 0x00000838ff027984 */ /* 0x00ae620008000800 */
[----:B------:R-:W-:-:S05]  /*10c0*/  IMAD.MOV.U32 R3, RZ, RZ, 0x6000 ;  /* 0x00006000ff037424 */ /* 0x000fca00078e00ff */
[----:B-1----:R-:W-:-:S04]  /*10d0*/  LOP3.LUT R2, R2, 0x6000, R3, 0xd8, !PT ;  /* 0x0000600002027812 */ /* 0x002fc800078ed803 */
[----:B------:R-:W-:-:S05]  /*10e0*/  LOP3.LUT R2, R2, 0x400000, RZ, 0xb8, !PT ;  /* 0x0040000002027812 */ /* 0x000fca00078eb8ff */
[----:B------:R1:W-:Y:S02]  /*10f0*/  STS [UR56+0x8], R2 ;  /* 0x00000802ff007988 */ /* 0x0003e40008000838 */
.L_x_43:
[----:B------:R-:W-:Y:S05]  /*1100*/  BSYNC B5 ;  /* 0x0000000000057941 */ /* 0x000fea0003800000 */
.L_x_40:
[----:B-1-34-:R-:W1:Y:S02]  /*1110*/  @!P2 LDS R2, [UR56+0x8] ;  /* 0x00000838ff02a984 */ /* 0x01ae640008000800 */
[----:B-1----:R-:W-:-:S05]  /*1120*/  @!P2 LOP3.LUT R2, R2, 0x8000, RZ, 0xb8, !PT ;  /* 0x000080000202a812 */ /* 0x002fca00078eb8ff */
[----:B------:R4:W-:Y:S02]  /*1130*/  @!P2 STS [UR56+0x8], R2 ;  /* 0x00000802ff00a988 */ /* 0x0009e40008000838 */
.L_x_44:
[----:B------:R-:W-:Y:S05]  /*1140*/  BSYNC B4 ;  /* 0x0000000000047941 */ /* 0x000fea0003800000 */
.L_x_39:
[----:B------:R-:W-:Y:S05]  /*1150*/  WARPSYNC.ALL ;  /* 0x0000000000007948 */ /* 0x000fea0003800000 */
[----:B------:R-:W-:Y:S01]  /*1160*/  UIADD3 UR8, UR8, 0x100, URZ ;  /* 0x0000010008087890 */ /* 0x000fe2000fffe03f */
[----:B------:R-:W-:Y:S01]  /*1170*/  ISETP.GE.AND P1, PT, R13, 0x1, PT ;  /* 0x000000010d00780c */ /* 0x000fe20003f26270 */
[----:B------:R-:W-:Y:S01]  /*1180*/  IMAD.MOV.U32 R88, RZ, RZ, RZ ;  /* 0x000000ffff587224 */ /* 0x000fe200078e00ff */
[----:B------:R-:W-:Y:S01]  /*1190*/  SHF.R.U32.HI R7, RZ, 0x5, R0 ;  /* 0x00000005ff077819 */ /* 0x000fe20000011600 */
[----:B------:R-:W-:-:S04]  /*11a0*/  UIADD3 UR48, UP0, UR8, UR48, URZ ;  /* 0x0000003008307290 */ /* 0x000fc8000ff1e03f */
[----:B------:R-:W-:Y:S01]  /*11b0*/  ULEA.HI.X.SX32 UR49, UR8, UR49, 0x1, UP0 ;  /* 0x0000003108317291 */ /* 0x000fe200080f0e3f */
[----:B------:R-:W-:Y:S11]  /*11c0*/  @P0 BRA `(.L_x_45) ;  /* 0x0000000000280947 */ /* 0x000ff60003800000 */
[----:B-1-34-:R-:W1:Y:S01]  /*11d0*/  S2R R2, SR_LANEID ;  /* 0x0000000000027919 */ /* 0x01ae620000000000 */
[----:B------:R-:W-:Y:S05]  /*11e0*/  WARPSYNC.ALL ;  /* 0x0000000000007948 */ /* 0x000fea0003800000 */
[----:B-1----:R-:W-:-:S05]  /*11f0*/  IMAD.SHL.U32 R4, R2, 0x4, RZ ;  /* 0x0000000402047824 */ /* 0x002fca00078e00ff */
[----:B------:R-:W1:Y:S01]  /*1200*/  LDS R5, [R4+UR56] ;  /* 0x0000003804057984 */ /* 0x000e620008000800 */
[----:B------:R-:W-:-:S05]  /*1210*/  IADD3 R2, P3, R4, UR48, RZ ;  /* 0x0000003004027c10 */ /* 0x000fca000ff7e0ff */
[----:B------:R-:W-:-:S05]  /*1220*/  IMAD.X R3, RZ, RZ, UR49, P3 ;  /* 0x00000031ff037e24 */ /* 0x000fca00098e06ff */
[----:B-1----:R1:W3:Y:S01]  /*1230*/  ATOMG.E.EXCH.STRONG.GPU PT, RZ, [R2], R5 ;  /* 0x0000000502ff73a8 */ /* 0x0022e200041ee100 */
[----:B------:R-:W-:-:S04]  /*1240*/  DEPBAR {5,4,3,2,1,0} ;  /* 0x0000003f0000791a */ /* 0x000fc80000000000 */
[----:B------:R1:W-:Y:S01]  /*1250*/  UTMACCTL.IV [UR48] ;  /* 0x00000000300079b9 */ /* 0x0003e20008000000 */
[----:B------:R-:W-:Y:S01]  /*1260*/  NOP ;  /* 0x0000000000007918 */ /* 0x000fe20000000000 */
.L_x_45:
[----:B------:R-:W-:Y:S05]  /*1270*/  @P0 BRA `(.L_x_46) ;  /* 0x00000000000c0947 */ /* 0x000fea0003800000 */
[----:B------:R0:W-:Y:S01]  /*1280*/  UTMACMDFLUSH ;  /* 0x00000000000079b7 */ /* 0x0001e20000000000 */
[----:B------:R-:W-:Y:S05]  /*1290*/  @P0 BRA `(.L_x_46) ;  /* 0x0000000000040947 */ /* 0x000fea0003800000 */
[----:B------:R-:W-:-:S04]  /*12a0*/  DEPBAR.LE SB0, 0x0 ;  /* 0x000080000000791a */ /* 0x000fc80000000000 */
.L_x_46:
[----:B------:R-:W-:Y:S05]  /*12b0*/  WARPSYNC.ALL ;  /* 0x0000000000007948 */ /* 0x000fea0003800000 */
[----:B---3--:R-:W-:Y:S01]  /*12c0*/  BAR.SYNC.DEFER_BLOCKING 0x0 ;  /* 0x0000000000007b1d */ /* 0x008fe20000010000 */
[----:B------:R-:W-:Y:S01]  /*12d0*/  R2UR UR54, R7 ;  /* 0x00000000073672ca */ /* 0x000fe200000e0000 */
[----:B------:R-:W-:Y:S01]  /*12e0*/  USHF.L.U32 UR15, UR51, 0x8, URZ ;  /* 0x00000008330f7899 */ /* 0x000fe2000800063f */
[----:B------:R-:W-:Y:S01]  /*12f0*/  IMAD.MOV.U32 R89, RZ, RZ, RZ ;  /* 0x000000ffff597224 */ /* 0x000fe200078e00ff */
[----:B------:R-:W-:Y:S02]  /*1300*/  CS2R R90, SRZ ;  /* 0x00000000005a7805 */ /* 0x000fe4000001ff00 */
[----:B------:R-:W-:Y:S01]  /*1310*/  CS2R R92, SRZ ;  /* 0x00000000005c7805 */ /* 0x000fe2000001ff00 */
[----:B------:R-:W-:Y:S01]  /*1320*/  VOTEU.ALL UP0, P2 ;  /* 0x00000000003f7886 */ /* 0x000fe20001000000 */
[----:B------:R-:W-:Y:S01]  /*1330*/  UMOV UR8, 0x1 ;  /* 0x0000000100087882 */ /* 0x000fe20000000000 */
[----:B------:R-:W-:Y:S01]  /*1340*/  VOTEU.ALL UP1, P2 ;  /* 0x00000000003f7886 */ /* 0x000fe20001020000 */
[----:B------:R-:W-:Y:S01]  /*1350*/  VOTEU.ALL UP2, P2 ;  /* 0x00000000003f7886 */ /* 0x000fe20001040000 */
[----:B------:R-:W-:Y:S01]  /*1360*/  CS2R R94, SRZ ;  /* 0x00000000005e7805 */ /* 0x000fe2000001ff00 */
[----:B------:R-:W-:-:S04]  /*1370*/  @!UP0 UIADD3 UR10, -UR8, 0x100000, URZ ;  /* 0x00100000080a8890 */ /* 0x000fc8000fffe13f */
[----:B------:R-:W-:Y:S02]  /*1380*/  @!UP0 USHF.L.U32 UR11, UR10, 0xb, URZ ;  /* 0x0000000b0a0b8899 */ /* 0x000fe4000800063f */
[----:B------:R-:W-:Y:S01]  /*1390*/  @!UP0 USHF.L.U32 UR10, UR10, 0x1, URZ ;  /* 0x000000010a0a8899 */ /* 0x000fe2000800063f */
        /* <DEDUP_REMOVED lines=9> */
[----:B------:R-:W-:Y:S01]  /*1430*/  VOTEU.ALL UP0, P2 ;  /* 0x00000000003f7886 */ /* 0x000fe20001000000 */
[----:B------:R-:W-:Y:S02]  /*1440*/  CS2R R102, SRZ ;  /* 0x0000000000667805 */ /* 0x000fe4000001ff00 */
[----:B------:R-:W-:Y:S02]  /*1450*/  CS2R R104, SRZ ;  /* 0x0000000000687805 */ /* 0x000fe4000001ff00 */
[----:B------:R-:W-:Y:S02]  /*1460*/  CS2R R106, SRZ ;  /* 0x00000000006a7805 */ /* 0x000fe4000001ff00 */
[----:B------:R-:W-:-:S02]  /*1470*/  CS2R R108, SRZ ;  /* 0x00000000006c7805 */ /* 0x000fc4000001ff00 */
[----:B------:R-:W-:Y:S02]  /*1480*/  CS2R R110, SRZ ;  /* 0x00000000006e7805 */ /* 0x000fe4000001ff00 */
[----:B------:R-:W-:Y:S01]  /*1490*/  CS2R R112, SRZ ;  /* 0x0000000000707805 */ /* 0x000fe2000001ff00 */
[----:B------:R-:W3:Y:S02]  /*14a0*/  FENCE.VIEW.ASYNC.S ;  /* 0x00000000000073c6 */ /* 0x000ee40000000000 */
[----:B---3--:R3:W4:Y:S02]  /*14b0*/  @!UP0 SYNCS.EXCH.64 URZ, [UR56+0x48000], UR10 ;  /* 0x0480000a383f85b2 */ /* 0x0087240008000100 */
[----:B----4-:R-:W-:Y:S01]  /*14c0*/  BAR.SYNC.DEFER_BLOCKING 0x0 ;  /* 0x0000000000007b1d */ /* 0x010fe20000010000 */
[----:B------:R-:W-:Y:S02]  /*14d0*/  CS2R R114, SRZ ;  /* 0x0000000000727805 */ /* 0x000fe4000001ff00 */
[----:B------:R-:W-:-:S02]  /*14e0*/  CS2R R116, SRZ ;  /* 0x0000000000747805 */ /* 0x000fc4000001ff00 */
[----:B------:R-:W-:Y:S02]  /*14f0*/  CS2R R118, SRZ ;  /* 0x0000000000767805 */ /* 0x000fe4000001ff00 */
[----:B------:R-:W-:Y:S02]  /*1500*/  CS2R R120, SRZ ;  /* 0x0000000000787805 */ /* 0x000fe4000001ff00 */
[----:B------:R-:W-:Y:S02]  /*1510*/  CS2R R122, SRZ ;  /* 0x00000000007a7805 */ /* 0x000fe4000001ff00 */
[----:B------:R-:W-:Y:S02]  /*1520*/  CS2R R124, SRZ ;  /* 0x00000000007c7805 */ /* 0x000fe4000001ff00 */
[----:B------:R-:W-:Y:S02]  /*1530*/  CS2R R126, SRZ ;  /* 0x00000000007e7805 */ /* 0x000fe4000001ff00 */
[----:B------:R-:W-:-:S02]  /*1540*/  CS2R R128, SRZ ;  /* 0x0000000000807805 */ /* 0x000fc4000001ff00 */
[----:B------:R-:W-:Y:S02]  /*1550*/  CS2R R130, SRZ ;  /* 0x0000000000827805 */ /* 0x000fe4000001ff00 */
[----:B------:R-:W-:Y:S01]  /*1560*/  CS2R R132, SRZ ;  /* 0x0000000000847805 */ /* 0x000fe2000001ff00 */
[----:B---3--:R-:W-:Y:S01]  /*1570*/  USHF.L.U32 UR11, UR50, 0x7, URZ ;  /* 0x00000007320b7899 */ /* 0x008fe2000800063f */
[----:B------:R-:W-:Y:S02]  /*1580*/  CS2R R134, SRZ ;  /* 0x0000000000867805 */ /* 0x000fe4000001ff00 */
[----:B------:R-:W-:Y:S02]  /*1590*/  CS2R R136, SRZ ;  /* 0x0000000000887805 */ /* 0x000fe4000001ff00 */
        /* <DEDUP_REMOVED lines=10> */
[----:B------:R3:W4:Y:S02]  /*1640*/  @!UP1 SYNCS.EXCH.64 URZ, [UR56+0x48008], UR12 ;  /* 0x0480080c383f95b2 */ /* 0x0007240008000100 */
[----:B----4-:R-:W-:Y:S01]  /*1650*/  BAR.SYNC.DEFER_BLOCKING 0x0 ;  /* 0x0000000000007b1d */ /* 0x010fe20000010000 */
        /* <DEDUP_REMOVED lines=23> */
[----:B------:R3:W4:Y:S01]  /*17d0*/  @!UP2 SYNCS.EXCH.64 URZ, [UR56+0x48010], UR8 ;  /* 0x04801008383fa5b2 */ /* 0x0007220008000100 */
[----:B------:R-:W-:Y:S02]  /*17e0*/  CS2R R76, SRZ ;  /* 0x00000000004c7805 */ /* 0x000fe4000001ff00 */
[----:B------:R-:W-:Y:S02]  /*17f0*/  CS2R R78, SRZ ;  /* 0x00000000004e7805 */ /* 0x000fe4000001ff00 */
[----:B------:R-:W-:Y:S02]  /*1800*/  CS2R R80, SRZ ;  /* 0x0000000000507805 */ /* 0x000fe4000001ff00 */
[----:B------:R-:W-:-:S02]  /*1810*/  CS2R R82, SRZ ;  /* 0x0000000000527805 */ /* 0x000fc4000001ff00 */
[----:B------:R-:W-:Y:S02]  /*1820*/  CS2R R84, SRZ ;  /* 0x0000000000547805 */ /* 0x000fe4000001ff00 */
[----:B------:R-:W-:Y:S01]  /*1830*/  CS2R R86, SRZ ;  /* 0x0000000000567805 */ /* 0x000fe2000001ff00 */
[----:B------:R-:W-:Y:S06]  /*1840*/  @!P1 BRA `(.L_x_47) ;  /* 0x0000000800989947 */ /* 0x000fec0003800000 */
        /* <DEDUP_REMOVED lines=63> */
[----:B------:R-:W-:Y:S01]  /*1c40*/  CS2R R86, SRZ ;  /* 0x0000000000567805 */ /* 0x000fe2000001ff00 */
[----:B------:R-:W-:Y:S01]  /*1c50*/  UMOV UR53, URZ ;  /* 0x0000003f00357c82 */ /* 0x000fe20008000000 */
[----:B------:R-:W-:-:S05]  /*1c60*/  UMOV UR52, URZ ;  /* 0x0000003f00347c82 */ /* 0x000fca0008000000 */
.L_x_49:
[----:B----4-:R-:W-:Y:S01]  /*1c70*/  BAR.SYNC.DEFER_BLOCKING 0x0 ;  /* 0x0000000000007b1d */ /* 0x010fe20000010000 */
[----:B------:R-:W-:Y:S01]  /*1c80*/  ULEA UR23, UR53, UR56, 0x3 ;  /* 0x0000003835177291 */ /* 0x000fe2000f8e183f */
[----:B-1----:R-:W-:Y:S01]  /*1c90*/  @!P2 IMAD.MOV.U32 R3, RZ, RZ, 0x18000 ;  /* 0x00018000ff03a424 */ /* 0x002fe200078e00ff */
[----:B------:R-:W-:Y:S01]  /*1ca0*/  ELECT P0, URZ, PT ;  /* 0x00000000003f782f */ /* 0x000fe20003800000 */
[----:B------:R-:W-:Y:S01]  /*1cb0*/  IMAD.U32 R2, RZ, RZ, UR55 ;  /* 0x00000037ff027e24 */ /* 0x000fe2000f8e00ff */
[----:B------:R-:W-:Y:S02]  /*1cc0*/  ULEA UR21, UR53, UR56, 0x10 ;  /* 0x0000003835157291 */ /* 0x000fe4000f8e803f */
[----:B------:R-:W-:Y:S01]  /*1cd0*/  ISETP.LT.U32.AND P0, PT, R6, 0x40, P0 ;  /* 0x000000400600780c */ /* 0x000fe20000701070 */
[----:B---3--:R-:W-:Y:S01]  /*1ce0*/  ULOP3.LUT UR9, UR54, 0x1, URZ, 0xc0, !UPT ;  /* 0x0000000136097892 */ /* 0x008fe2000f8ec03f */
[----:B------:R-:W-:Y:S02]  /*1cf0*/  SHF.L.U32 R2, R2, 0x1f, RZ ;  /* 0x0000001f02027819 */ /* 0x000fe400000006ff */
[----:B------:R-:W-:Y:S01]  /*1d00*/  ELECT P1, URZ, PT ;  /* 0x00000000003f782f */ /* 0x000fe20003820000 */
[----:B------:R-:W-:-:S02]  /*1d10*/  ULEA UR12, UR9, UR21, 0xf ;  /* 0x00000015090c7291 */ /* 0x000fc4000f8e783f */
[----:B------:R-:W-:Y:S01]  /*1d20*/  ULEA UR14, UR9, UR52, 0x6 ;  /* 0x00000034090e7291 */ /* 0x000fe2000f8e303f */
[----:B------:R-:W-:Y:S01]  /*1d30*/  ISETP.LT.U32.AND P1, PT, R6, 0x40, P1 ;  /* 0x000000400600780c */ /* 0x000fe20000f21070 */
[----:B------:R-:W-:Y:S02]  /*1d40*/  ULEA UR8, UR53, UR56, 0xf ;  /* 0x0000003835087291 */ /* 0x000fe4000f8e783f */
[----:B------:R-:W-:Y:S02]  /*1d50*/  USHF.L.U32 UR20, UR54, 0x7, URZ ;  /* 0x0000000736147899 */ /* 0x000fe4000800063f */
[----:B------:R-:W-:Y:S01]  /*1d60*/  VOTEU.ANY UP0, P0 ;  /* 0x00000000003f7886 */ /* 0x000fe20000000100 */
[----:B------:R-:W-:Y:S01]  /*1d70*/  VOTEU.ANY UP2, P0 ;  /* 0x00000000003f7886 */ /* 0x000fe20000040100 */
[----:B------:R-:W-:Y:S01]  /*1d80*/  UIADD3 UR22, UR8, 0x30000, URZ ;  /* 0x0003000008167890 */ /* 0x000fe2000fffe03f */
[----:B------:R1:W-:Y:S01]  /*1d90*/  @!P2 SYNCS.ARRIVE.TRANS64 RZ, [UR23+0x48000], R3 ;  /* 0x04800003ffffa9a7 */ /* 0x0003e20008000017 */
[----:B------:R3:W-:Y:S06]  /*1da0*/  MEMBAR.ALL.CTA ;  /* 0x0000000000007992 */ /* 0x0007ec0000008000 */
[----:B---3--:R-:W3:Y:S01]  /*1db0*/  FENCE.VIEW.ASYNC.S ;  /* 0x00000000000073c6 */ /* 0x008ee20000000000 */
[----:B------:R-:W-:Y:S01]  /*1dc0*/  @UP0 UIADD3 UR13, UR23, 0x48000, URZ ;  /* 0x00048000170d0890 */ /* 0x000fe2000fffe03f */
[----:B------:R-:W-:Y:S01]  /*1dd0*/  @UP0 UMOV UR16, UR4 ;  /* 0x0000000400100c82 */ /* 0x000fe20008000000 */
[----:B------:R-:W-:Y:S01]  /*1de0*/  @UP0 UMOV UR17, UR5 ;  /* 0x0000000500110c82 */ /* 0x000fe20008000000 */
[----:B---3--:R-:W-:Y:S01]  /*1df0*/  VOTEU.ANY UP1, P1 ;  /* 0x00000000003f7886 */ /* 0x008fe20000820100 */
[----:B------:R-:W-:Y:S01]  /*1e00*/  ULEA UR8, UR9, UR22, 0xe ;  /* 0x0000001609087291 */ /* 0x000fe2000f8e703f */
[----:B------:R-:W-:Y:S01]  /*1e10*/  VOTEU.ANY UP3, P1 ;  /* 0x00000000003f7886 */ /* 0x000fe20000860100 */
[----:B------:R-:W-:-:S02]  /*1e20*/  UMOV UR10, UR14 ;  /* 0x0000000e000a7c82 */ /* 0x000fc40008000000 */
[----:B------:R-:W-:Y:S01]  /*1e30*/  @UP1 UIADD3 UR9, UR23, 0x48000, URZ ;  /* 0x0004800017091890 */ /* 0x000fe2000fffe03f */
[----:B------:R-:W-:Y:S01]  /*1e40*/  @UP1 UMOV UR18, UR6 ;  /* 0x0000000600121c82 */ /* 0x000fe20008000000 */
[----:B------:R-:W-:Y:S01]  /*1e50*/  @UP1 UMOV UR19, UR7 ;  /* 0x0000000700131c82 */ /* 0x000fe20008000000 */
[----:B------:R-:W-:Y:S02]  /*1e60*/  ULOP3.LUT UR20, UR20, 0x200, URZ, 0xc0, !UPT ;  /* 0x0000020014147892 */ /* 0x000fe4000f8ec03f */
[----:B------:R-:W-:Y:S02]  /*1e70*/  USHF.R.U32.HI UR46, URZ, 0x4, UR22 ;  /* 0x000000043f2e7899 */ /* 0x000fe40008011616 */
[----:B------:R-:W-:Y:S02]  /*1e80*/  ULEA.HI UR20, UR21, UR20, URZ, 0x1c ;  /* 0x0000001415147291 */ /* 0x000fe4000f8fe03f */
[----:B------:R-:W-:Y:S02]  /*1e90*/  USGXT.U32 UR46, UR46, 0xe ;  /* 0x0000000e2e2e789a */ /* 0x000fe40008000000 */
[----:B------:R-:W-:Y:S01]  /*1ea0*/  ULOP3.LUT UR44, UR20, 0x3fff, URZ, 0xc0, !UPT ;  /* 0x00003fff142c7892 */ /* 0x000fe2000f8ec03f */
[----:B------:R-:W-:Y:S06]  /*1eb0*/  BAR.SYNC.DEFER_BLOCKING 0x0 ;  /* 0x0000000000007b1d */ /* 0x000fec0000010000 */
[----:B------:R-:W-:Y:S01]  /*1ec0*/  UMOV UR47, 0x40000040 ;  /* 0x40000040002f7882 */ /* 0x000fe20000000000 */
[----:B------:R-:W-:Y:S01]  /*1ed0*/  UMOV UR45, 0x40000040 ;  /* 0x40000040002d7882 */ /* 0x000fe20000000000 */
[----:B------:R1:W-:Y:S01]  /*1ee0*/  @UP2 UTMALDG.2D [UR12], [UR16] ;  /* 0x0000000c100025b4 */ /* 0x0003e20008008000 */
[----:B------:R-:W-:Y:S06]  /*1ef0*/  BAR.SYNC.DEFER_BLOCKING 0x0 ;  /* 0x0000000000007b1d */ /* 0x000fec0000010000 */
[----:B------:R1:W-:Y:S02]  /*1f00*/  @UP3 UTMALDG.2D [UR8], [UR18] ;  /* 0x00000008120035b4 */ /* 0x0003e40008008000 */
[----:B------:R-:W-:Y:S06]  /*1f10*/  BAR.SYNC.DEFER_BLOCKING 0x0 ;  /* 0x0000000000007b1d */ /* 0x000fec0000010000 */
[----:B------:R-:W3:Y:S02]  /*1f20*/  SYNCS.PHASECHK.TRANS64.TRYWAIT P0, [UR23+0x48000], R2 ;  /* 0x04800002ff0075a7 */ /* 0x000ee40008000157 */
[----:B-1-3--:R-:W-:Y:S05]  /*1f30*/  @!P0 BRA `(.L_x_48) ;  /* 0x0000000800b88947 */ /* 0x00afea0003800000 */
.L_x_50:
[----:B------:R-:W-:Y:S02]  /*1f40*/  WARPGROUP.DEPBAR.LE gsb0, 0x0 ;  /* 0x00008000000079c5 */ /* 0x000fe40000010000 */
[----:B------:R-:W-:Y:S01]  /*1f50*/  WARPGROUP.ARRIVE ;  /* 0x00000000000079c5 */ /* 0x000fe20000000000 */
[----:B------:R-:W-:Y:S01]  /*1f60*/  UIADD3 UR40, UP0, UR44, 0x2, URZ ;  /* 0x000000022c287890 */ /* 0x000fe2000ff1e03f */
[----:B------:R-:W1:Y:S01]  /*1f70*/  LDC R2, c[0x0][0x230] ;  /* 0x00008c00ff027b82 */ /* 0x000e620000000800 */
[----:B------:R-:W-:Y:S01]  /*1f80*/  UIADD3 UR42, UP1, UR46, 0x2, URZ ;  /* 0x000000022e2a7890 */ /* 0x000fe2000ff3e03f */
[----:B------:R-:W-:Y:S02]  /*1f90*/  UMOV UR8, URZ ;  /* 0x0000003f00087c82 */ /* 0x000fe40008000000 */
[----:B------:R-:W-:Y:S01]  /*1fa0*/  HGMMA.64x128x16.F32 R88, gdesc[UR44], R88 ;  /* 0x01e000002c5879f0 */ /* 0x000fe20008700858 */
[----:B------:R-:W-:Y:S01]  /*1fb0*/  UMOV UR9, URZ ;  /* 0x0000003f00097c82 */ /* 0x000fe20008000000 */
[----:B------:R-:W-:-:S02]  /*1fc0*/  UIADD3.X UR41, UR8, 0x40000040, URZ, UP0, !UPT ;  /* 0x4000004008297890 */ /* 0x000fc400087fe43f */
[----:B------:R-:W-:Y:S02]  /*1fd0*/  UIADD3.X UR43, UR9, 0x40000040, URZ, UP1, !UPT ;  /* 0x40000040092b7890 */ /* 0x000fe40008ffe43f */
[----:B------:R-:W-:Y:S02]  /*1fe0*/  UIADD3.64 UR36, UR40, 0x2, URZ ;  /* 0x0000000228247897 */ /* 0x000fe4000fffe03f */
[----:B------:R-:W-:Y:S02]  /*1ff0*/  UIADD3.64 UR38, UR42, 0x2, URZ ;  /* 0x000000022a267897 */ /* 0x000fe4000fffe03f */
[----:B------:R-:W-:Y:S02]  /*2000*/  UIADD3.64 UR32, UR40, 0x4, URZ ;  /* 0x0000000428207897 */ /* 0x000fe4000fffe03f */
[----:B------:R-:W-:Y:S02]  /*2010*/  UIADD3.64 UR34, UR42, 0x4, URZ ;  /* 0x000000042a227897 */ /* 0x000fe4000fffe03f */
[----:B------:R-:W-:-:S02]  /*2020*/  UIADD3.64 UR28, UR40, 0x7fe, URZ ;  /* 0x000007fe281c7897 */ /* 0x000fc4000fffe03f */
[----:B------:R-:W-:Y:S02]  /*2030*/  UIADD3.64 UR30, UR42, 0x3fe, URZ ;  /* 0x000003fe2a1e7897 */ /* 0x000fe4000fffe03f */
[----:B------:R-:W-:Y:S02]  /*2040*/  UIADD3.64 UR24, UR40, 0x800, URZ ;  /* 0x0000080028187897 */ /* 0x000fe4000fffe03f */
[----:B------:R-:W-:Y:S02]  /*2050*/  UIADD3.64 UR26, UR42, 0x400, URZ ;  /* 0x000004002a1a7897 */ /* 0x000fe4000fffe03f */
[----:B------:R-:W-:Y:S02]  /*2060*/  UIADD3.64 UR20, UR40, 0x802, URZ ;  /* 0x0000080228147897 */ /* 0x000fe4000fffe03f */
[----:B------:R-:W-:Y:S02]  /*2070*/  UIADD3.64 UR22, UR42, 0x402, URZ ;  /* 0x000004022a167897 */ /* 0x000fe4000fffe03f */
[----:B------:R-:W-:-:S02]  /*2080*/  UIADD3.64 UR16, UR40, 0x804, URZ ;  /* 0x0000080428107897 */ /* 0x000fc4000fffe03f */
[----:B------:R-:W-:Y:S02]  /*2090*/  UIADD3.64 UR18, UR42, 0x404, URZ ;  /* 0x000004042a127897 */ /* 0x000fe4000fffe03f */
[----:B------:R-:W-:Y:S02]  /*20a0*/  UIADD3.64 UR44, UR40, 0x3fe, URZ ;  /* 0x000003fe282c7897 */ /* 0x000fe4000fffe03f */
[----:B------:R-:W-:Y:S02]  /*20b0*/  UIADD3 UR52, UR52, 0x80, URZ ;  /* 0x0000008034347890 */ /* 0x000fe4000fffe03f */
[----:B------:R-:W-:-:S04]  /*20c0*/  UIADD3 UR53, UR53, 0x1, URZ ;  /* 0x0000000135357890 */ /* 0x000fc8000fffe03f */
[----:B-1----:R-:W-:Y:S01]  /*20d0*/  ISETP.LE.AND P0, PT, R2, UR52, PT ;  /* 0x0000003402007c0c */ /* 0x002fe2000bf03270 */
[----:B------:R-:W-:-:S04]  /*20e0*/  UISETP.NE.U32.AND UP0, UPT, UR53, 0x3, UPT ;  /* 0x000000033500788c */ /* 0x000fc8000bf05070 */
[----:B------:R-:W-:Y:S02]  /*20f0*/  USEL UR8, URZ, 0x1, UP0 ;  /* 0x000000013f087887 */ /* 0x000fe40008000000 */
[----:B------:R-:W-:Y:S02]  /*2100*/  USEL UR53, UR53, URZ, UP0 ;  /* 0x0000003f35357287 */ /* 0x000fe40008000000 */
[----:B------:R-:W-:Y:S01]  /*2110*/  ULOP3.LUT UR55, UR55, UR8, URZ, 0x3c, !UPT ;  /* 0x0000000837377292 */ /* 0x000fe2000f8e3c3f */
[----:B------:R-:W-:-:S12]  /*2120*/  HGMMA.64x128x16.F32 R88, gdesc[UR40], R88 ;  /* 0x01e00000285879f0 */ /* 0x000fd80008700858 */
[----:B------:R-:W-:Y:S01]  /*2130*/  HGMMA.64x128x16.F32 R88, gdesc[UR36], R88 ;  /* 0x01e00000245879f0 */ /* 0x000fe20008700858 */
[----:B------:R-:W-:-:S11]  /*2140*/  UIADD3.64 UR36, UR40, 0x402, URZ ;  /* 0x0000040228247897 */ /* 0x000fd6000fffe03f */
        /* <DEDUP_REMOVED lines=11> */
[----:B------:R-:W-:Y:S01]  /*2200*/  UIADD3.64 UR44, UR40, 0x400, URZ ;  /* 0x00000400282c7897 */ /* 0x000fe2000fffe03f */
[----:B------:R-:W-:Y:S01]  /*2210*/  UMOV UR46, UR42 ;  /* 0x0000002a002e7c82 */ /* 0x000fe20008000000 */
[----:B------:R-:W-:-:S09]  /*2220*/  UMOV UR47, UR43 ;  /* 0x0000002b002f7c82 */ /* 0x000fd20008000000 */
[----:B------:R-:W-:-:S12]  /*2230*/  HGMMA.64x128x16.F32 R24, gdesc[UR44], R24 ;  /* 0x01e000002c1879f0 */ /* 0x000fd80008700818 */
[----:B------:R-:W-:-:S12]  /*2240*/  HGMMA.64x128x16.F32 R24, gdesc[UR36], R24 ;  /* 0x01e00000241879f0 */ /* 0x000fd80008700818 */
[----:B------:R-:W-:-:S12]  /*2250*/  HGMMA.64x128x16.F32 R24, gdesc[UR32], R24 ;  /* 0x01e00000201879f0 */ /* 0x000fd80008700818 */
[----:B------:R-:W-:-:S12]  /*2260*/  HGMMA.64x128x16.F32 R24, gdesc[UR28], R24 ;  /* 0x01e000001c1879f0 */ /* 0x000fd80008700818 */
[----:B------:R-:W-:-:S12]  /*2270*/  HGMMA.64x128x16.F32 R24, gdesc[UR24], R24 ;  /* 0x01e00000181879f0 */ /* 0x000fd80008700818 */
[----:B------:R-:W-:-:S12]  /*2280*/  HGMMA.64x128x16.F32 R24, gdesc[UR20], R24 ;  /* 0x01e00000141879f0 */ /* 0x000fd80008700818 */
[----:B------:R-:W-:Y:S01]  /*2290*/  HGMMA.64x128x16.F32 R24, gdesc[UR16], R24, gsb0 ;  /* 0x01e00000101879f0 */ /* 0x000fe20008000818 */
[----:B------:R-:W-:Y:S05]  /*22a0*/  @!P0 BRA `(.L_x_49) ;  /* 0xfffffff800708947 */ /* 0x000fea000383ffff */
.L_x_47:
[----:B------:R-:W-:Y:S02]  /*22b0*/  WARPGROUP.DEPBAR.LE gsb0, 0x0 ;  /* 0x00008000000079c5 */ /* 0x000fe40000010000 */
[----:B----4-:R-:W-:Y:S01]  /*22c0*/  BAR.SYNC.DEFER_BLOCKING 0x0 ;  /* 0x0000000000007b1d */ /* 0x010fe20000010000 */
[C---:B-1----:R-:W-:Y:S01]  /*22d0*/  IMAD.SHL.U32 R2, R0.reuse, 0x80, RZ ;  /* 0x0000008000027824 */ /* 0x042fe200078e00ff */
[----:B------:R-:W-:Y:S01]  /*22e0*/  F2FP.F16.F32.PACK_AB R88, R89, R88 ;  /* 0x000000585958723e */ /* 0x000fe200000000ff */
[----:B------:R-:W-:Y:S01]  /*22f0*/  IMAD.SHL.U32 R3, R0, 0x10, RZ ;  /* 0x0000001000037824 */ /* 0x000fe200078e00ff */
[----:B------:R-:W-:Y:S02]  /*2300*/  F2FP.F16.F32.PACK_AB R89, R91, R90 ;  /* 0x0000005a5b59723e */ /* 0x000fe400000000ff */
[----:B------:R-:W-:Y:S02]  /*2310*/  ELECT P0, URZ, PT ;  /* 0x00000000003f782f */ /* 0x000fe40003800000 */
[----:B------:R-:W-:Y:S01]  /*2320*/  LOP3.LUT R2, R2, 0x780, RZ, 0xc0, !PT ;  /* 0x0000078002027812 */ /* 0x000fe200078ec0ff */
[----:B---3--:R-:W-:Y:S01]  /*2330*/  ULOP3.LUT UR12, UR54, 0x1, URZ, 0xc0, !UPT ;  /* 0x00000001360c7892 */ /* 0x008fe2000f8ec03f */
[----:B------:R-:W-:Y:S01]  /*2340*/  F2FP.F16.F32.PACK_AB R120, R121, R120 ;  /* 0x000000787978723e */ /* 0x000fe200000000ff */
[----:B------:R-:W-:Y:S01]  /*2350*/  UMOV UR14, UR15 ;  /* 0x0000000f000e7c82 */ /* 0x000fe20008000000 */
[----:B------:R-:W-:Y:S01]  /*2360*/  LOP3.LUT R3, R2, 0x70, R3, 0xf8, !PT ;  /* 0x0000007002037812 */ /* 0x000fe200078ef803 */
[----:B------:R-:W-:Y:S01]  /*2370*/  ULEA UR13, UR12, UR11, 0x6 ;  /* 0x0000000b0c0d7291 */ /* 0x000fe2000f8e303f */
[----:B------:R-:W-:Y:S01]  /*2380*/  F2FP.F16.F32.PACK_AB R90, R93, R92 ;  /* 0x0000005c5d5a723e */ /* 0x000fe200000000ff */
[----:B------:R-:W-:Y:S01]  /*2390*/  ULEA UR12, UR12, UR56, 0xf ;  /* 0x000000380c0c7291 */ /* 0x000fe2000f8e783f */
[----:B------:R-:W-:Y:S01]  /*23a0*/  LOP3.LUT R3, R3, 0x10, R0, 0x78, !PT ;  /* 0x0000001003037812 */ /* 0x000fe200078e7800 */
[----:B------:R-:W-:Y:S01]  /*23b0*/  IMAD.SHL.U32 R0, R0, 0x40, RZ ;  /* 0x0000004000007824 */ /* 0x000fe200078e00ff */
[----:B------:R-:W-:-:S02]  /*23c0*/  F2FP.F16.F32.PACK_AB R91, R95, R94 ;  /* 0x0000005e5f5b723e */ /* 0x000fc400000000ff */
[----:B------:R-:W-:Y:S02]  /*23d0*/  F2FP.F16.F32.PACK_AB R121, R123, R122 ;  /* 0x0000007a7b79723e */ /* 0x000fe400000000ff */
[----:B------:R-:W-:Y:S02]  /*23e0*/  LOP3.LUT R0, R3, 0x3800, R0, 0xf8, !PT ;  /* 0x0000380003007812 */ /* 0x000fe400078ef800 */
[----:B------:R-:W-:Y:S01]  /*23f0*/  F2FP.F16.F32.PACK_AB R24, R25, R24 ;  /* 0x000000181918723e */ /* 0x000fe200000000ff */
[----:B------:R-:W1:Y:S02]  /*2400*/  @!P2 SYNCS.CCTL.IV [UR56+0x48000] ;  /* 0x04800000ff00a9b1 */ /* 0x000e640008000038 */
[----:B-1----:R-:W-:Y:S01]  /*2410*/  BAR.SYNC.DEFER_BLOCKING 0x0 ;  /* 0x0000000000007b1d */ /* 0x002fe20000010000 */
[C---:B------:R-:W-:Y:S01]  /*2420*/  LOP3.LUT R3, R0.reuse, 0x20, RZ, 0x3c, !PT ;  /* 0x0000002000037812 */ /* 0x040fe200078e3cff */
[----:B------:R-:W-:Y:S01]  /*2430*/  VIADD R2, R0, UR56 ;  /* 0x0000003800027c36 */ /* 0x000fe20008000000 */
[----:B------:R-:W-:-:S02]  /*2440*/  F2FP.F16.F32.PACK_AB R122, R125, R124 ;  /* 0x0000007c7d7a723e */ /* 0x000fc400000000ff */
[----:B------:R-:W-:Y:S01]  /*2450*/  F2FP.F16.F32.PACK_AB R123, R127, R126 ;  /* 0x0000007e7f7b723e */ /* 0x000fe200000000ff */
[----:B------:R-:W-:Y:S01]  /*2460*/  VIADD R3, R3, UR56 ;  /* 0x0000003803037c36 */ /* 0x000fe20008000000 */
[----:B------:R-:W-:Y:S02]  /*2470*/  F2FP.F16.F32.PACK_AB R25, R27, R26 ;  /* 0x0000001a1b19723e */ /* 0x000fe400000000ff */
[----:B------:R-:W-:Y:S02]  /*2480*/  F2FP.F16.F32.PACK_AB R56, R57, R56 ;  /* 0x000000383938723e */ /* 0x000fe400000000ff */
[----:B------:R-:W-:Y:S02]  /*2490*/  F2FP.F16.F32.PACK_AB R96, R97, R96 ;  /* 0x000000606160723e */ /* 0x000fe400000000ff */
[----:B------:R-:W-:Y:S02]  /*24a0*/  F2FP.F16.F32.PACK_AB R26, R29, R28 ;  /* 0x0000001c1d1a723e */ /* 0x000fe400000000ff */
[----:B------:R-:W-:-:S02]  /*24b0*/  F2FP.F16.F32.PACK_AB R27, R31, R30 ;  /* 0x0000001e1f1b723e */ /* 0x000fc400000000ff */
[----:B------:R-:W-:Y:S02]  /*24c0*/  F2FP.F16.F32.PACK_AB R57, R59, R58 ;  /* 0x0000003a3b39723e */ /* 0x000fe400000000ff */
[----:B------:R-:W-:Y:S02]  /*24d0*/  F2FP.F16.F32.PACK_AB R97, R99, R98 ;  /* 0x000000626361723e */ /* 0x000fe400000000ff */
[----:B------:R-:W-:Y:S02]  /*24e0*/  F2FP.F16.F32.PACK_AB R128, R129, R128 ;  /* 0x000000808180723e */ /* 0x000fe400000000ff */
[----:B------:R-:W-:Y:S01]  /*24f0*/  F2FP.F16.F32.PACK_AB R58, R61, R60 ;  /* 0x0000003c3d3a723e */ /* 0x000fe200000000ff */
[----:B------:R-:W1:Y:S02]  /*2500*/  @!P2 SYNCS.CCTL.IV [UR56+0x48008] ;  /* 0x04800800ff00a9b1 */ /* 0x000e640008000038 */
[----:B-1----:R-:W-:Y:S01]  /*2510*/  BAR.SYNC.DEFER_BLOCKING 0x0 ;  /* 0x0000000000007b1d */ /* 0x002fe20000010000 */
[----:B------:R-:W-:-:S02]  /*2520*/  F2FP.F16.F32.PACK_AB R59, R63, R62 ;  /* 0x0000003e3f3b723e */ /* 0x000fc400000000ff */
[----:B------:R-:W-:Y:S02]  /*2530*/  LOP3.LUT R4, R0, 0x40, RZ, 0x3c, !PT ;  /* 0x0000004000047812 */ /* 0x000fe400078e3cff */
[----:B------:R-:W-:Y:S02]  /*2540*/  F2FP.F16.F32.PACK_AB R98, R101, R100 ;  /* 0x000000646562723e */ /* 0x000fe400000000ff */
[----:B------:R-:W-:Y:S01]  /*2550*/  F2FP.F16.F32.PACK_AB R99, R103, R102 ;  /* 0x000000666763723e */ /* 0x000fe200000000ff */
[----:B------:R-:W-:Y:S01]  /*2560*/  VIADD R4, R4, UR56 ;  /* 0x0000003804047c36 */ /* 0x000fe20008000000 */
[----:B------:R-:W-:Y:S02]  /*2570*/  F2FP.F16.F32.PACK_AB R129, R131, R130 ;  /* 0x000000828381723e */ /* 0x000fe400000000ff */
[----:B------:R-:W-:Y:S02]  /*2580*/  F2FP.F16.F32.PACK_AB R32, R33, R32 ;  /* 0x000000202120723e */ /* 0x000fe400000000ff */
[----:B------:R-:W-:-:S02]  /*2590*/  F2FP.F16.F32.PACK_AB R130, R133, R132 ;  /* 0x000000848582723e */ /* 0x000fc400000000ff */
[----:B------:R-:W-:Y:S02]  /*25a0*/  F2FP.F16.F32.PACK_AB R131, R135, R134 ;  /* 0x000000868783723e */ /* 0x000fe400000000ff */
[----:B------:R-:W-:Y:S02]  /*25b0*/  F2FP.F16.F32.PACK_AB R33, R35, R34 ;  /* 0x000000222321723e */ /* 0x000fe400000000ff */
[----:B------:R-:W-:Y:S02]  /*25c0*/  F2FP.F16.F32.PACK_AB R64, R65, R64 ;  /* 0x000000404140723e */ /* 0x000fe400000000ff */
[----:B------:R-:W-:Y:S02]  /*25d0*/  F2FP.F16.F32.PACK_AB R104, R105, R104 ;  /* 0x000000686968723e */ /* 0x000fe400000000ff */
[----:B------:R-:W-:Y:S01]  /*25e0*/  F2FP.F16.F32.PACK_AB R34, R37, R36 ;  /* 0x000000242522723e */ /* 0x000fe200000000ff */
[----:B------:R-:W1:Y:S02]  /*25f0*/  @!P2 SYNCS.CCTL.IV [UR56+0x48010] ;  /* 0x04801000ff00a9b1 */ /* 0x000e640008000038 */
[----:B-1----:R-:W-:Y:S01]  /*2600*/  STSM.16.M88.4 [R2], R88 ;  /* 0x0000005802007844 */ /* 0x002fe20000000200 */
[----:B------:R-:W-:-:S02]  /*2610*/  F2FP.F16.F32.PACK_AB R35, R39, R38 ;  /* 0x000000262723723e */ /* 0x000fc400000000ff */
[----:B------:R-:W-:Y:S01]  /*2620*/  F2FP.F16.F32.PACK_AB R65, R67, R66 ;  /* 0x000000424341723e */ /* 0x000fe200000000ff */
[----:B------:R-:W-:Y:S01]  /*2630*/  STSM.16.M88.4 [R2+0x8000], R120 ;  /* 0x0080007802007844 */ /* 0x000fe20000000200 */
[----:B------:R-:W-:Y:S02]  /*2640*/  F2FP.F16.F32.PACK_AB R105, R107, R106 ;  /* 0x0000006a6b69723e */ /* 0x000fe400000000ff */
[----:B------:R-:W-:Y:S01]  /*2650*/  F2FP.F16.F32.PACK_AB R136, R137, R136 ;  /* 0x000000888988723e */ /* 0x000fe200000000ff */
[----:B------:R-:W-:Y:S01]  /*2660*/  STSM.16.M88.4 [R2+0x4000], R24 ;  /* 0x0040001802007844 */ /* 0x000fe20000000200 */
[----:B------:R-:W-:Y:S02]  /*2670*/  F2FP.F16.F32.PACK_AB R66, R69, R68 ;  /* 0x000000444542723e */ /* 0x000fe400000000ff */
[----:B------:R-:W-:Y:S01]  /*2680*/  F2FP.F16.F32.PACK_AB R67, R71, R70 ;  /* 0x000000464743723e */ /* 0x000fe200000000ff */
[----:B------:R-:W-:Y:S01]  /*2690*/  STSM.16.M88.4 [R2+0xc000], R56 ;  /* 0x00c0003802007844 */ /* 0x000fe20000000200 */
[----:B------:R-:W-:-:S02]  /*26a0*/  LOP3.LUT R0, R0, 0x60, RZ, 0x3c, !PT ;  /* 0x0000006000007812 */ /* 0x000fc400078e3cff */
[----:B------:R-:W-:Y:S01]  /*26b0*/  F2FP.F16.F32.PACK_AB R106, R109, R108 ;  /* 0x0000006c6d6a723e */ /* 0x000fe200000000ff */
[----:B------:R-:W-:Y:S01]  /*26c0*/  STSM.16.M88.4 [R3], R96 ;  /* 0x0000006003007844 */ /* 0x000fe20000000200 */
[----:B------:R-:W-:Y:S01]  /*26d0*/  F2FP.F16.F32.PACK_AB R107, R111, R110 ;  /* 0x0000006e6f6b723e */ /* 0x000fe200000000ff */
[----:B------:R-:W-:Y:S01]  /*26e0*/  VIADD R0, R0, UR56 ;  /* 0x0000003800007c36 */ /* 0x000fe20008000000 */
[----:B------:R-:W-:Y:S01]  /*26f0*/  F2FP.F16.F32.PACK_AB R137, R139, R138 ;  /* 0x0000008a8b89723e */ /* 0x000fe200000000ff */
[----:B------:R-:W-:Y:S01]  /*2700*/  STSM.16.M88.4 [R3+0x8000], R128 ;  /* 0x0080008003007844 */ /* 0x000fe20000000200 */
[----:B------:R-:W-:Y:S02]  /*2710*/  F2FP.F16.F32.PACK_AB R40, R41, R40 ;  /* 0x000000282928723e */ /* 0x000fe400000000ff */
[----:B------:R-:W-:Y:S01]  /*2720*/  F2FP.F16.F32.PACK_AB R138, R141, R140 ;  /* 0x0000008c8d8a723e */ /* 0x000fe200000000ff */
[----:B------:R-:W-:Y:S01]  /*2730*/  STSM.16.M88.4 [R3+0x4000], R32 ;  /* 0x0040002003007844 */ /* 0x000fe20000000200 */
[----:B------:R-:W-:-:S02]  /*2740*/  F2FP.F16.F32.PACK_AB R139, R143, R142 ;  /* 0x0000008e8f8b723e */ /* 0x000fc400000000ff */
[----:B------:R-:W-:Y:S01]  /*2750*/  F2FP.F16.F32.PACK_AB R41, R43, R42 ;  /* 0x0000002a2b29723e */ /* 0x000fe200000000ff */
[----:B------:R-:W-:Y:S01]  /*2760*/  STSM.16.M88.4 [R3+0xc000], R64 ;  /* 0x00c0004003007844 */ /* 0x000fe20000000200 */
[----:B------:R-:W-:Y:S02]  /*2770*/  F2FP.F16.F32.PACK_AB R72, R73, R72 ;  /* 0x000000484948723e */ /* 0x000fe400000000ff */
[----:B------:R-:W-:Y:S01]  /*2780*/  F2FP.F16.F32.PACK_AB R112, R113, R112 ;  /* 0x000000707170723e */ /* 0x000fe200000000ff */
[----:B------:R-:W-:Y:S01]  /*2790*/  STSM.16.M88.4 [R4], R104 ;  /* 0x0000006804007844 */ /* 0x000fe20000000200 */
[----:B------:R-:W-:Y:S02]  /*27a0*/  F2FP.F16.F32.PACK_AB R42, R45, R44 ;  /* 0x0000002c2d2a723e */ /* 0x000fe400000000ff */
[----:B------:R-:W-:Y:S01]  /*27b0*/  F2FP.F16.F32.PACK_AB R43, R47, R46 ;  /* 0x0000002e2f2b723e */ /* 0x000fe200000000ff */
[----:B------:R-:W-:Y:S01]  /*27c0*/  STSM.16.M88.4 [R4+0x8000], R136 ;  /* 0x0080008804007844 */ /* 0x000fe20000000200 */
[----:B------:R-:W-:-:S02]  /*27d0*/  F2FP.F16.F32.PACK_AB R73, R75, R74 ;  /* 0x0000004a4b49723e */ /* 0x000fc400000000ff */
[----:B------:R-:W-:Y:S01]  /*27e0*/  F2FP.F16.F32.PACK_AB R113, R115, R114 ;  /* 0x000000727371723e */ /* 0x000fe200000000ff */
[----:B------:R-:W-:Y:S01]  /*27f0*/  STSM.16.M88.4 [R4+0x4000], R40 ;  /* 0x0040002804007844 */ /* 0x000fe20000000200 */
[----:B------:R-:W-:Y:S02]  /*2800*/  F2FP.F16.F32.PACK_AB R144, R145, R144 ;  /* 0x000000909190723e */ /* 0x000fe400000000ff */
[----:B------:R-:W-:Y:S02]  /*2810*/  F2FP.F16.F32.PACK_AB R74, R77, R76 ;  /* 0x0000004c4d4a723e */ /* 0x000fe400000000ff */
[----:B------:R-:W-:Y:S02]  /*2820*/  F2FP.F16.F32.PACK_AB R75, R79, R78 ;  /* 0x0000004e4f4b723e */ /* 0x000fe400000000ff */
[----:B------:R-:W-:Y:S02]  /*2830*/  F2FP.F16.F32.PACK_AB R114, R117, R116 ;  /* 0x000000747572723e */ /* 0x000fe400000000ff */
[----:B------:R-:W-:Y:S01]  /*2840*/  F2FP.F16.F32.PACK_AB R115, R119, R118 ;  /* 0x000000767773723e */ /* 0x000fe200000000ff */
[----:B------:R-:W-:Y:S01]  /*2850*/  STSM.16.M88.4 [R4+0xc000], R72 ;  /* 0x00c0004804007844 */ /* 0x000fe20000000200 */
[----:B------:R-:W-:-:S02]  /*2860*/  F2FP.F16.F32.PACK_AB R145, R147, R146 ;  /* 0x000000929391723e */ /* 0x000fc400000000ff */
[----:B------:R-:W-:Y:S01]  /*2870*/  F2FP.F16.F32.PACK_AB R48, R49, R48 ;  /* 0x000000303130723e */ /* 0x000fe200000000ff */
[----:B------:R-:W-:Y:S01]  /*2880*/  STSM.16.M88.4 [R0], R112 ;  /* 0x0000007000007844 */ /* 0x000fe20000000200 */
[----:B------:R-:W-:Y:S02]  /*2890*/  F2FP.F16.F32.PACK_AB R146, R149, R148 ;  /* 0x000000949592723e */ /* 0x000fe400000000ff */
[----:B------:R-:W-:Y:S02]  /*28a0*/  F2FP.F16.F32.PACK_AB R147, R151, R150 ;  /* 0x000000969793723e */ /* 0x000fe400000000ff */
[----:B------:R-:W-:Y:S02]  /*28b0*/  F2FP.F16.F32.PACK_AB R49, R51, R50 ;  /* 0x000000323331723e */ /* 0x000fe400000000ff */
[----:B------:R-:W-:Y:S01]  /*28c0*/  F2FP.F16.F32.PACK_AB R80, R81, R80 ;  /* 0x000000505150723e */ /* 0x000fe200000000ff */
[----:B------:R-:W-:Y:S01]  /*28d0*/  STSM.16.M88.4 [R0+0x8000], R144 ;  /* 0x0080009000007844 */ /* 0x000fe20000000200 */
[----:B------:R-:W-:-:S02]  /*28e0*/  F2FP.F16.F32.PACK_AB R50, R53, R52 ;  /* 0x000000343532723e */ /* 0x000fc400000000ff */
[----:B------:R-:W-:Y:S02]  /*28f0*/  F2FP.F16.F32.PACK_AB R51, R55, R54 ;  /* 0x000000363733723e */ /* 0x000fe400000000ff */
[----:B------:R-:W-:Y:S02]  /*2900*/  F2FP.F16.F32.PACK_AB R81, R83, R82 ;  /* 0x000000525351723e */ /* 0x000fe400000000ff */
[----:B------:R-:W-:Y:S01]  /*2910*/  F2FP.F16.F32.PACK_AB R82, R85, R84 ;  /* 0x000000545552723e */ /* 0x000fe200000000ff */
[----:B------:R-:W-:Y:S01]  /*2920*/  STSM.16.M88.4 [R0+0x4000], R48 ;  /* 0x0040003000007844 */ /* 0x000fe20000000200 */
[----:B------:R-:W-:Y:S02]  /*2930*/  F2FP.F16.F32.PACK_AB R83, R87, R86 ;  /* 0x000000565753723e */ /* 0x000fe400000000ff */
[----:B------:R-:W-:-:S03]  /*2940*/  ISETP.LT.U32.AND P0, PT, R6, 0x40, P0 ;  /* 0x000000400600780c */ /* 0x000fc60000701070 */
[----:B------:R-:W-:Y:S01]  /*2950*/  STSM.16.M88.4 [R0+0xc000], R80 ;  /* 0x00c0005000007844 */ /* 0x000fe20000000200 */
[----:B------:R1:W-:Y:S06]  /*2960*/  MEMBAR.ALL.CTA ;  /* 0x0000000000007992 */ /* 0x0003ec0000008000 */
[----:B-1----:R-:W1:Y:S03]  /*2970*/  FENCE.VIEW.ASYNC.S ;  /* 0x00000000000073c6 */ /* 0x002e660000000000 */
[----:B-1----:R-:W-:Y:S01]  /*2980*/  VOTEU.ANY UP0, P0 ;  /* 0x00000000003f7886 */ /* 0x002fe20000000100 */
[----:B------:R-:W-:-:S04]  /*2990*/  VOTEU.ANY UP1, P0 ;  /* 0x00000000003f7886 */ /* 0x000fc80000020100 */
[----:B------:R-:W-:Y:S01]  /*29a0*/  @UP0 UMOV UR8, UR48 ;  /* 0x0000003000080c82 */ /* 0x000fe20008000000 */
[----:B------:R-:W-:Y:S01]  /*29b0*/  @UP0 UMOV UR9, UR49 ;  /* 0x0000003100090c82 */ /* 0x000fe20008000000 */
[----:B------:R-:W-:Y:S06]  /*29c0*/  BAR.SYNC.DEFER_BLOCKING 0x0 ;  /* 0x0000000000007b1d */ /* 0x000fec0000010000 */
[----:B------:R1:W-:Y:S01]  /*29d0*/  @UP1 UTMASTG.2D [UR12], [UR8] ;  /* 0x0000000c080013b5 */ /* 0x0003e20008008000 */
[----:B------:R0:W-:Y:S01]  /*29e0*/  UTMACMDFLUSH ;  /* 0x00000000000079b7 */ /* 0x0001e20000000000 */
[----:B------:R-:W-:-:S04]  /*29f0*/  DEPBAR.LE SB0, 0x0 ;  /* 0x000080000000791a */ /* 0x000fc80000000000 */
[----:B------:R-:W-:Y:S06]  /*2a00*/  BAR.SYNC.DEFER_BLOCKING 0x0 ;  /* 0x0000000000007b1d */ /* 0x000fec0000010000 */
[----:B-1----:R-:W-:Y:S05]  /*2a10*/  EXIT ;  /* 0x000000000000794d */ /* 0x002fea0003800000 */
.L_x_48:
[----:B------:R-:W1:Y:S02]  /*2a20*/  SYNCS.PHASECHK.TRANS64.TRYWAIT P0, [UR23+0x48000], R2 ;  /* 0x04800002ff0075a7 */ /* 0x000e640008000157 */
[----:B-1----:R-:W-:Y:S05]  /*2a30*/  @!P0 BRA `(.L_x_48) ;  /* 0xfffffffc00f88947 */ /* 0x002fea000383ffff */
[----:B------:R-:W-:Y:S05]  /*2a40*/  BRA `(.L_x_50) ;  /* 0xfffffff4003c7947 */ /* 0x000fea000383ffff */
.L_x_51:
[----:B------:R-:W-:-:S00]  /*2a50*/  BRA `(.L_x_51) ;  /* 0xfffffffc00fc7947 */ /* 0x000fc0000383ffff */
[----:B------:R-:W-:-:S00]  /*2a60*/  NOP ;  /* 0x0000000000007918 */ /* 0x000fc00000000000 */
        /* <DEDUP_REMOVED lines=9> */
.L_x_52:


//--------------------- .nv.shared.gluon_wgmma    --------------------------
	.section	.nv.shared.gluon_wgmma,"aw",@nobits
	.sectionflags	@""
	.align	16
	.zero		1024


//--------------------- .nv.shared.reserved.0     --------------------------
	.section	.nv.shared.reserved.0,"aw",@nobits
	.weak		__nv_reservedSMEM_offset_0_alias
	.size		__nv_reservedSMEM_offset_0_alias, 0, 0
	.other		__nv_reservedSMEM_offset_0_alias,@"STO_CUDA_RESERVED_SHARED STV_DEFAULT"
__nv_reservedSMEM_offset_0_alias:
	.zero		0


//--------------------- .nv.constant0.gluon_wgmma --------------------------
	.section	.nv.constant0.gluon_wgmma,"a",@progbits
	.sectionflags	@""
	.align	4
.nv.constant0.gluon_wgmma:
	.zero		608


//--------------------- SYMBOLS --------------------------

	.type		.nv.reservedSmem.offset0,@object
	.size		.nv.reservedSmem.offset0,0x4
